// auto-generated by cutlass_sweep.gemm — config: {"arch": "sm_100", "cluster_m": 4, "cluster_n": 2, "dtype": "bf16", "dtype_b": "bf16", "layout": "nt", "stages": 0, "tile_k": 128, "tile_m": 256, "tile_n": 64}
#include "cutlass/cutlass.h"
#include "cutlass/gemm/collective/collective_builder.hpp"
#include "cutlass/gemm/device/gemm_universal_adapter.h"
#include "cutlass/gemm/kernel/gemm_universal.hpp"
#include "cutlass/epilogue/collective/collective_builder.hpp"

using ElemA = cutlass::bfloat16_t;
using ElemB = cutlass::bfloat16_t;
using ElemCD = cutlass::bfloat16_t;
using Acc  = float;
using TileShape    = cute::Shape<cute::_256, cute::_64, cute::_128>;
using ClusterShape = cute::Shape<cute::_4, cute::_2, cute::_1>;

using CollectiveEpilogue = typename cutlass::epilogue::collective::CollectiveBuilder<
    cutlass::arch::Sm100, cutlass::arch::OpClassTensorOp,
    TileShape, ClusterShape,
    cutlass::epilogue::collective::EpilogueTileAuto,
    Acc, Acc,
    ElemCD, cutlass::layout::RowMajor, 128 / cutlass::sizeof_bits<ElemCD>::value,
    ElemCD, cutlass::layout::RowMajor, 128 / cutlass::sizeof_bits<ElemCD>::value,
    cutlass::epilogue::collective::EpilogueScheduleAuto
  >::CollectiveOp;

using CollectiveMainloop = typename cutlass::gemm::collective::CollectiveBuilder<
    cutlass::arch::Sm100, cutlass::arch::OpClassTensorOp,
    ElemA, cutlass::layout::RowMajor, 128 / cutlass::sizeof_bits<ElemA>::value,
    ElemB, cutlass::layout::ColumnMajor, 128 / cutlass::sizeof_bits<ElemB>::value,
    Acc,
    TileShape, ClusterShape,
    cutlass::gemm::collective::StageCountAutoCarveout<static_cast<int>(sizeof(typename CollectiveEpilogue::SharedStorage))>,
    cutlass::gemm::collective::KernelScheduleAuto
  >::CollectiveOp;

using GemmKernel = cutlass::gemm::kernel::GemmUniversal<
    cute::Shape<int,int,int,int>,
    CollectiveMainloop,
    CollectiveEpilogue
>;
using Gemm = cutlass::gemm::device::GemmUniversalAdapter<GemmKernel>;

// Force the device kernel symbol into the cubin without needing a host main.
auto* _anchor = &cutlass::device_kernel<GemmKernel>;


// ===== COMPILED SASS (sm_100a) =====

	.target	sm_100a

	.elftype	@"ET_EXEC"


//--------------------- .note.nv.tkinfo           --------------------------
	.section	.note.nv.tkinfo,"",@"SHT_NOTE"
	.sectionflags	@"SHF_NOTE_NV_TKINFO"
	.tkinfo
        /*0018*/ 	.word	0x00000002
        /*0030*/ 	.string	""
        /*0030*/ 	.string	"ptxas"
        /*0030*/ 	.string	"Cuda compilation tools, release 13.0, V13.0.88"
        /*0030*/ 	.string	"Build cuda_13.0.r13.0/compiler.36424714_0"
        /*0030*/ 	.string	"-arch sm_100a -m 64 "



//--------------------- .note.nv.cuinfo           --------------------------
	.section	.note.nv.cuinfo,"",@"SHT_NOTE"
	.sectionflags	@"SHF_NOTE_NV_CUINFO"
        /*0018*/ 	.short	0x0002
        /*001a*/ 	.short	0x0064
        /*001c*/ 	.short	0x0082
	.zero		2


//--------------------- .nv.info                  --------------------------
	.section	.nv.info,"",@"SHT_CUDA_INFO"
	.align	4


	//----- nvinfo : EIATTR_REGCOUNT
	.align		4
        /*0000*/ 	.byte	0x04, 0x2f
        /*0002*/ 	.short	(.L_19 - .L_18)
	.align		4
.L_18:
        /*0004*/ 	.word	index@(_ZN7cutlass13device_kernelINS_4gemm6kernel13GemmUniversalIN4cute5tupleIJiiiiEEENS1_10collective13CollectiveMmaINS1_35MainloopSm100TmaUmmaWarpSpecializedILi5ELi2ELi4ENS5_IJNS4_1CILi4EEENSA_ILi2EEENSA_ILi1EEEEEEEENS5_IJNSA_ILi256EEENSA_ILi64EEENSA_ILi128EEEEEENS_10bfloat16_tENS5_IJlSD_lEEESK_SL_NS4_8TiledMMAINS4_8MMA_AtomIJNS4_26SM100_MMA_F16BF16_2x1SM_SSISK_SK_fLi256ELi64ELNS4_4UMMA5MajorE0ELSQ_0ELNSP_7ScaleInE0ELSR_0EEEEEENS4_6LayoutINS5_IJSD_SD_SD_EEENS5_IJNSA_ILi0EEESW_SW_EEEEENS5_IJNS4_10UnderscoreESZ_SZ_EEEEENS4_28SM100_TMA_2SM_LOAD_MULTICASTENS4_14ComposedLayoutINS4_7SwizzleILi3ELi4ELi3EEENS4_18smem_ptr_flag_bitsILi16EEENSU_INS5_IJNSA_ILi8EEESH_EEENS5_IJSH_SD_EEEEEEEvNS4_8identityES12_S1C_vS1D_EENS_8epilogue10collective18CollectiveEpilogueINS1F_23Sm100TmaWarpSpecializedILi3ELi2ELi32ELb1ELb0EEEJNS5_IJSI_SH_SI_EEENS5_IJNSU_ISI_SD_EENSU_INSA_ILi32EEESD_EEEEESK_SL_SK_SL_NS1F_6fusion15FusionCallbacksIS1J_NS1P_17LinearCombinationISK_fSK_fLNS_15FloatRoundStyleE2EEES1K_S1O_JEEENS4_5SM1004TMEM4LOAD26SM100_TMEM_LOAD_32dp32b32xENS4_13SM90_TMA_LOADENS13_INS14_ILi2ELi4ELi3EEES17_NSU_INS5_IJS18_S1M_EEENS5_IJS1M_SD_EEEEEEENS4_39AutoVectorizingCopyWithAssumedAlignmentILi128EEENS4_14SM90_TMA_STOREES24_S26_S26_EEEvvEEEEvNT_6ParamsE)
        /*0008*/ 	.word	0x0000007b


	//----- nvinfo : EIATTR_FRAME_SIZE
	.align		4
.L_19:
        /*000c*/ 	.byte	0x04, 0x11
        /*000e*/ 	.short	(.L_21 - .L_20)
	.align		4
.L_20:
        /*0010*/ 	.word	index@($__internal_2_$__cuda_sm10x_tcgen05_guardrail_trap_unallocated_columns_being_dealloced)
        /*0014*/ 	.word	0x00000000


	//----- nvinfo : EIATTR_FRAME_SIZE
	.align		4
.L_21:
        /*0018*/ 	.byte	0x04, 0x11
        /*001a*/ 	.short	(.L_23 - .L_22)
	.align		4
.L_22:
        /*001c*/ 	.word	index@($__internal_1_$__cuda_sm10x_tcgen05_guardrail_trap_phase_invalid_during_alloc)
        /*0020*/ 	.word	0x00000000


	//----- nvinfo : EIATTR_FRAME_SIZE
	.align		4
.L_23:
        /*0024*/ 	.byte	0x04, 0x11
        /*0026*/ 	.short	(.L_25 - .L_24)
	.align		4
.L_24:
        /*0028*/ 	.word	index@($__internal_0_$__cuda_sm10x_tcgen05_guardrail_trap_col_being_dealloced_not_returned_by_alloc)
        /*002c*/ 	.word	0x00000000


	//----- nvinfo : EIATTR_FRAME_SIZE
	.align		4
.L_25:
        /*0030*/ 	.byte	0x04, 0x11
        /*0032*/ 	.short	(.L_27 - .L_26)
	.align		4
.L_26:
        /*0034*/ 	.word	index@(_ZN7cutlass13device_kernelINS_4gemm6kernel13GemmUniversalIN4cute5tupleIJiiiiEEENS1_10collective13CollectiveMmaINS1_35MainloopSm100TmaUmmaWarpSpecializedILi5ELi2ELi4ENS5_IJNS4_1CILi4EEENSA_ILi2EEENSA_ILi1EEEEEEEENS5_IJNSA_ILi256EEENSA_ILi64EEENSA_ILi128EEEEEENS_10bfloat16_tENS5_IJlSD_lEEESK_SL_NS4_8TiledMMAINS4_8MMA_AtomIJNS4_26SM100_MMA_F16BF16_2x1SM_SSISK_SK_fLi256ELi64ELNS4_4UMMA5MajorE0ELSQ_0ELNSP_7ScaleInE0ELSR_0EEEEEENS4_6LayoutINS5_IJSD_SD_SD_EEENS5_IJNSA_ILi0EEESW_SW_EEEEENS5_IJNS4_10UnderscoreESZ_SZ_EEEEENS4_28SM100_TMA_2SM_LOAD_MULTICASTENS4_14ComposedLayoutINS4_7SwizzleILi3ELi4ELi3EEENS4_18smem_ptr_flag_bitsILi16EEENSU_INS5_IJNSA_ILi8EEESH_EEENS5_IJSH_SD_EEEEEEEvNS4_8identityES12_S1C_vS1D_EENS_8epilogue10collective18CollectiveEpilogueINS1F_23Sm100TmaWarpSpecializedILi3ELi2ELi32ELb1ELb0EEEJNS5_IJSI_SH_SI_EEENS5_IJNSU_ISI_SD_EENSU_INSA_ILi32EEESD_EEEEESK_SL_SK_SL_NS1F_6fusion15FusionCallbacksIS1J_NS1P_17LinearCombinationISK_fSK_fLNS_15FloatRoundStyleE2EEES1K_S1O_JEEENS4_5SM1004TMEM4LOAD26SM100_TMEM_LOAD_32dp32b32xENS4_13SM90_TMA_LOADENS13_INS14_ILi2ELi4ELi3EEES17_NSU_INS5_IJS18_S1M_EEENS5_IJS1M_SD_EEEEEEENS4_39AutoVectorizingCopyWithAssumedAlignmentILi128EEENS4_14SM90_TMA_STOREES24_S26_S26_EEEvvEEEEvNT_6ParamsE)
        /*0038*/ 	.word	0x00000000


	//----- nvinfo : EIATTR_MIN_STACK_SIZE
	.align		4
.L_27:
        /*003c*/ 	.byte	0x04, 0x12
        /*003e*/ 	.short	(.L_29 - .L_28)
	.align		4
.L_28:
        /*0040*/ 	.word	index@(_ZN7cutlass13device_kernelINS_4gemm6kernel13GemmUniversalIN4cute5tupleIJiiiiEEENS1_10collective13CollectiveMmaINS1_35MainloopSm100TmaUmmaWarpSpecializedILi5ELi2ELi4ENS5_IJNS4_1CILi4EEENSA_ILi2EEENSA_ILi1EEEEEEEENS5_IJNSA_ILi256EEENSA_ILi64EEENSA_ILi128EEEEEENS_10bfloat16_tENS5_IJlSD_lEEESK_SL_NS4_8TiledMMAINS4_8MMA_AtomIJNS4_26SM100_MMA_F16BF16_2x1SM_SSISK_SK_fLi256ELi64ELNS4_4UMMA5MajorE0ELSQ_0ELNSP_7ScaleInE0ELSR_0EEEEEENS4_6LayoutINS5_IJSD_SD_SD_EEENS5_IJNSA_ILi0EEESW_SW_EEEEENS5_IJNS4_10UnderscoreESZ_SZ_EEEEENS4_28SM100_TMA_2SM_LOAD_MULTICASTENS4_14ComposedLayoutINS4_7SwizzleILi3ELi4ELi3EEENS4_18smem_ptr_flag_bitsILi16EEENSU_INS5_IJNSA_ILi8EEESH_EEENS5_IJSH_SD_EEEEEEEvNS4_8identityES12_S1C_vS1D_EENS_8epilogue10collective18CollectiveEpilogueINS1F_23Sm100TmaWarpSpecializedILi3ELi2ELi32ELb1ELb0EEEJNS5_IJSI_SH_SI_EEENS5_IJNSU_ISI_SD_EENSU_INSA_ILi32EEESD_EEEEESK_SL_SK_SL_NS1F_6fusion15FusionCallbacksIS1J_NS1P_17LinearCombinationISK_fSK_fLNS_15FloatRoundStyleE2EEES1K_S1O_JEEENS4_5SM1004TMEM4LOAD26SM100_TMEM_LOAD_32dp32b32xENS4_13SM90_TMA_LOADENS13_INS14_ILi2ELi4ELi3EEES17_NSU_INS5_IJS18_S1M_EEENS5_IJS1M_SD_EEEEEEENS4_39AutoVectorizingCopyWithAssumedAlignmentILi128EEENS4_14SM90_TMA_STOREES24_S26_S26_EEEvvEEEEvNT_6ParamsE)
        /*0044*/ 	.word	0x00000000
.L_29:


//--------------------- .nv.compat                --------------------------
	.section	.nv.compat,"",@"SHT_CUDA_COMPAT_INFO"
	.align	4
        /*0000*/ 	.byte	0x02, 0x09, 0x01, 0x00, 0x02, 0x02, 0x02, 0x00, 0x02, 0x05, 0x05, 0x00, 0x03, 0x07, 0x01, 0x01
        /*0010*/ 	.byte	0x02, 0x03, 0x01, 0x00, 0x02, 0x06, 0x01, 0x00, 0x04, 0x0b, 0x08, 0x00, 0x09, 0x00, 0x00, 0x00
        /*0020*/ 	.byte	0x00, 0x00, 0x00, 0x00


//--------------------- .nv.info._ZN7cutlass13device_kernelINS_4gemm6kernel13GemmUniversalIN4cute5tupleIJiiiiEEENS1_10collective13CollectiveMmaINS1_35MainloopSm100TmaUmmaWarpSpecializedILi5ELi2ELi4ENS5_IJNS4_1CILi4EEENSA_ILi2EEENSA_ILi1EEEEEEEENS5_IJNSA_ILi256EEENSA_ILi64EEENSA_ILi128EEEEEENS_10bfloat16_tENS5_IJlSD_lEEESK_SL_NS4_8TiledMMAINS4_8MMA_AtomIJNS4_26SM100_MMA_F16BF16_2x1SM_SSISK_SK_fLi256ELi64ELNS4_4UMMA5MajorE0ELSQ_0ELNSP_7ScaleInE0ELSR_0EEEEEENS4_6LayoutINS5_IJSD_SD_SD_EEENS5_IJNSA_ILi0EEESW_SW_EEEEENS5_IJNS4_10UnderscoreESZ_SZ_EEEEENS4_28SM100_TMA_2SM_LOAD_MULTICASTENS4_14ComposedLayoutINS4_7SwizzleILi3ELi4ELi3EEENS4_18smem_ptr_flag_bitsILi16EEENSU_INS5_IJNSA_ILi8EEESH_EEENS5_IJSH_SD_EEEEEEEvNS4_8identityES12_S1C_vS1D_EENS_8epilogue10collective18CollectiveEpilogueINS1F_23Sm100TmaWarpSpecializedILi3ELi2ELi32ELb1ELb0EEEJNS5_IJSI_SH_SI_EEENS5_IJNSU_ISI_SD_EENSU_INSA_ILi32EEESD_EEEEESK_SL_SK_SL_NS1F_6fusion15FusionCallbacksIS1J_NS1P_17LinearCombinationISK_fSK_fLNS_15FloatRoundStyleE2EEES1K_S1O_JEEENS4_5SM1004TMEM4LOAD26SM100_TMEM_LOAD_32dp32b32xENS4_13SM90_TMA_LOADENS13_INS14_ILi2ELi4ELi3EEES17_NSU_INS5_IJS18_S1M_EEENS5_IJS1M_SD_EEEEEEENS4_39AutoVectorizingCopyWithAssumedAlignmentILi128EEENS4_14SM90_TMA_STOREES24_S26_S26_EEEvvEEEEvNT_6ParamsE --------------------------
	.section	.nv.info._ZN7cutlass13device_kernelINS_4gemm6kernel13GemmUniversalIN4cute5tupleIJiiiiEEENS1_10collective13CollectiveMmaINS1_35MainloopSm100TmaUmmaWarpSpecializedILi5ELi2ELi4ENS5_IJNS4_1CILi4EEENSA_ILi2EEENSA_ILi1EEEEEEEENS5_IJNSA_ILi256EEENSA_ILi64EEENSA_ILi128EEEEEENS_10bfloat16_tENS5_IJlSD_lEEESK_SL_NS4_8TiledMMAINS4_8MMA_AtomIJNS4_26SM100_MMA_F16BF16_2x1SM_SSISK_SK_fLi256ELi64ELNS4_4UMMA5MajorE0ELSQ_0ELNSP_7ScaleInE0ELSR_0EEEEEENS4_6LayoutINS5_IJSD_SD_SD_EEENS5_IJNSA_ILi0EEESW_SW_EEEEENS5_IJNS4_10UnderscoreESZ_SZ_EEEEENS4_28SM100_TMA_2SM_LOAD_MULTICASTENS4_14ComposedLayoutINS4_7SwizzleILi3ELi4ELi3EEENS4_18smem_ptr_flag_bitsILi16EEENSU_INS5_IJNSA_ILi8EEESH_EEENS5_IJSH_SD_EEEEEEEvNS4_8identityES12_S1C_vS1D_EENS_8epilogue10collective18CollectiveEpilogueINS1F_23Sm100TmaWarpSpecializedILi3ELi2ELi32ELb1ELb0EEEJNS5_IJSI_SH_SI_EEENS5_IJNSU_ISI_SD_EENSU_INSA_ILi32EEESD_EEEEESK_SL_SK_SL_NS1F_6fusion15FusionCallbacksIS1J_NS1P_17LinearCombinationISK_fSK_fLNS_15FloatRoundStyleE2EEES1K_S1O_JEEENS4_5SM1004TMEM4LOAD26SM100_TMEM_LOAD_32dp32b32xENS4_13SM90_TMA_LOADENS13_INS14_ILi2ELi4ELi3EEES17_NSU_INS5_IJS18_S1M_EEENS5_IJS1M_SD_EEEEEEENS4_39AutoVectorizingCopyWithAssumedAlignmentILi128EEENS4_14SM90_TMA_STOREES24_S26_S26_EEEvvEEEEvNT_6ParamsE,"",@"SHT_CUDA_INFO"
	.sectionflags	@""
	.align	4


	//----- nvinfo : EIATTR_CUDA_API_VERSION
	.align		4
        /*0000*/ 	.byte	0x04, 0x37
        /*0002*/ 	.short	(.L_31 - .L_30)
.L_30:
        /*0004*/ 	.word	0x00000082


	//----- nvinfo : EIATTR_KPARAM_INFO
	.align		4
.L_31:
        /*0008*/ 	.byte	0x04, 0x17
        /*000a*/ 	.short	(.L_33 - .L_32)
.L_32:
        /*000c*/ 	.word	0x00000000
        /*0010*/ 	.short	0x0000
        /*0012*/ 	.short	0x0000
        /*0014*/ 	.byte	0x00, 0xf0, 0x01, 0x20


	//----- nvinfo : EIATTR_AT_ENTRY_FRAGMENTS
	.align		4
.L_33:
        /*0018*/ 	.byte	0x04, 0x4f
        /*001a*/ 	.short	(.L_35 - .L_34)


	//   ....[0]....
.L_34:
        /*001c*/ 	.word	0x00000007


	//----- nvinfo : EIATTR_RESERVED_SMEM_USED
	.align		4
.L_35:
        /*0020*/ 	.byte	0x01, 0x41
	.zero		2


	//----- nvinfo : EIATTR_SPARSE_MMA_MASK
	.align		4
        /*0024*/ 	.byte	0x03, 0x50
        /*0026*/ 	.short	0x0000


	//----- nvinfo : EIATTR_TCGEN05_2CTA_USED
	.align		4
        /*0028*/ 	.byte	0x01, 0x52
	.zero		2


	//----- nvinfo : EIATTR_MAXREG_COUNT
	.align		4
        /*002c*/ 	.byte	0x03, 0x1b
        /*002e*/ 	.short	0x00ff


	//----- nvinfo : EIATTR_NUM_BARRIERS
	.align		4
        /*0030*/ 	.byte	0x02, 0x4c
        /*0032*/ 	.byte	0x07
	.zero		1


	//----- nvinfo : EIATTR_EXTERNS
	.align		4
        /*0034*/ 	.byte	0x04, 0x0f
        /*0036*/ 	.short	(.L_37 - .L_36)


	//   ....[0]....
	.align		4
.L_36:
        /*0038*/ 	.word	index@(__assertfail)


	//----- nvinfo : EIATTR_MERCURY_ISA_VERSION
	.align		4
.L_37:
        /*003c*/ 	.byte	0x03, 0x5f
        /*003e*/ 	.short	0x0101


	//----- nvinfo : EIATTR_INT_WARP_WIDE_INSTR_OFFSETS
	.align		4
        /*0040*/ 	.byte	0x04, 0x31
        /*0042*/ 	.short	(.L_39 - .L_38)


	//   ....[0]....
.L_38:
        /*0044*/ 	.word	0x00000d60


	//   ....[1]....
        /*0048*/ 	.word	0x00000e00


	//   ....[2]....
        /*004c*/ 	.word	0x00004930


	//   ....[3]....
        /*0050*/ 	.word	0x00004950


	//   ....[4]....
        /*0054*/ 	.word	0x00004980


	//   ....[5]....
        /*0058*/ 	.word	0x00005550


	//   ....[6]....
        /*005c*/ 	.word	0x000055d0


	//   ....[7]....
        /*0060*/ 	.word	0x000056d0


	//   ....[8]....
        /*0064*/ 	.word	0x000057e0


	//----- nvinfo : EIATTR_COOP_GROUP_MASK_REGIDS
	.align		4
.L_39:
        /*0068*/ 	.byte	0x04, 0x29
        /*006a*/ 	.short	(.L_41 - .L_40)


	//   ....[0]....
.L_40:
        /*006c*/ 	.word	0xffffffff


	//   ....[1]....
        /*0070*/ 	.word	0xffffffff


	//   ....[2]....
        /*0074*/ 	.word	0xffffffff


	//   ....[3]....
        /*0078*/ 	.word	0xffffffff


	//   ....[4]....
        /*007c*/ 	.word	0xffffffff


	//   ....[5]....
        /*0080*/ 	.word	0xffffffff


	//   ....[6]....
        /*0084*/ 	.word	0xffffffff


	//   ....[7]....
        /*0088*/ 	.word	0xffffffff


	//   ....[8]....
        /*008c*/ 	.word	0xffffffff


	//   ....[9]....
        /*0090*/ 	.word	0xffffffff


	//   ....[10]....
        /*0094*/ 	.word	0xffffffff


	//   ....[11]....
        /*0098*/ 	.word	0xffffffff


	//   ....[12]....
        /*009c*/ 	.word	0xffffffff


	//   ....[13]....
        /*00a0*/ 	.word	0xffffffff


	//----- nvinfo : EIATTR_COOP_GROUP_INSTR_OFFSETS
	.align		4
.L_41:
        /*00a4*/ 	.byte	0x04, 0x28
        /*00a6*/ 	.short	(.L_43 - .L_42)


	//   ....[0]....
.L_42:
        /*00a8*/ 	.word	0x000000b0


	//   ....[1]....
        /*00ac*/ 	.word	0x00000510


	//   ....[2]....
        /*00b0*/ 	.word	0x000006f0


	//   ....[3]....
        /*00b4*/ 	.word	0x00000860


	//   ....[4]....
        /*00b8*/ 	.word	0x00000950


	//   ....[5]....
        /*00bc*/ 	.word	0x00000ab0


	//   ....[6]....
        /*00c0*/ 	.word	0x00000c40


	//   ....[7]....
        /*00c4*/ 	.word	0x00000e80


	//   ....[8]....
        /*00c8*/ 	.word	0x00002600


	//   ....[9]....
        /*00cc*/ 	.word	0x00003550


	//   ....[10]....
        /*00d0*/ 	.word	0x00003a20


	//   ....[11]....
        /*00d4*/ 	.word	0x00003a50


	//   ....[12]....
        /*00d8*/ 	.word	0x00004830


	//   ....[13]....
        /*00dc*/ 	.word	0x00004a40


	//----- nvinfo : EIATTR_VRC_CTA_INIT_COUNT
	.align		4
.L_43:
        /*00e0*/ 	.byte	0x02, 0x4a
        /*00e2*/ 	.byte	0x80
	.zero		1


	//----- nvinfo : EIATTR_SYSCALL_OFFSETS
	.align		4
        /*00e4*/ 	.byte	0x04, 0x46
        /*00e6*/ 	.short	(.L_45 - .L_44)


	//   ....[0]....
.L_44:
        /*00e8*/ 	.word	0x000064c0


	//   ....[1]....
        /*00ec*/ 	.word	0x000065b0


	//   ....[2]....
        /*00f0*/ 	.word	0x00006de0


	//   ....[3]....
        /*00f4*/ 	.word	0x00007ab0


	//----- nvinfo : EIATTR_MBARRIER_INSTR_OFFSETS
	.align		4
.L_45:
        /*00f8*/ 	.byte	0x04, 0x39
        /*00fa*/ 	.short	(.L_47 - .L_46)


	//   ....[0]....
.L_46:
        /*00fc*/ 	.word	0x00000640
        /*0100*/ 	.word	0x000000ff
        /*0104*/ 	.word	0x00000000
        /*0108*/ 	.short	0x0100
        /*010a*/ 	.byte	0x04
	.zero		1


	//   ....[1]....
        /*010c*/ 	.word	0x00000650
        /*0110*/ 	.word	0x000000ff
        /*0114*/ 	.word	0x00000028
        /*0118*/ 	.short	0x0100
        /*011a*/ 	.byte	0x04
	.zero		1


	//   ....[2]....
        /*011c*/ 	.word	0x00000660
        /*0120*/ 	.word	0x000000ff
        /*0124*/ 	.word	0x00000008
        /*0128*/ 	.short	0x0100
        /*012a*/ 	.byte	0x04
	.zero		1


	//   ....[3]....
        /*012c*/ 	.word	0x00000670
        /*0130*/ 	.word	0x000000ff
        /*0134*/ 	.word	0x00000030
        /*0138*/ 	.short	0x0100
        /*013a*/ 	.byte	0x04
	.zero		1


	//   ....[4]....
        /*013c*/ 	.word	0x00000680
        /*0140*/ 	.word	0x000000ff
        /*0144*/ 	.word	0x00000010
        /*0148*/ 	.short	0x0100
        /*014a*/ 	.byte	0x04
	.zero		1


	//   ....[5]....
        /*014c*/ 	.word	0x00000690
        /*0150*/ 	.word	0x000000ff
        /*0154*/ 	.word	0x00000038
        /*0158*/ 	.short	0x0100
        /*015a*/ 	.byte	0x04
	.zero		1


	//   ....[6]....
        /*015c*/ 	.word	0x000006a0
        /*0160*/ 	.word	0x000000ff
        /*0164*/ 	.word	0x00000018
        /*0168*/ 	.short	0x0100
        /*016a*/ 	.byte	0x04
	.zero		1


	//   ....[7]....
        /*016c*/ 	.word	0x000006b0
        /*0170*/ 	.word	0x000000ff
        /*0174*/ 	.word	0x00000040
        /*0178*/ 	.short	0x0100
        /*017a*/ 	.byte	0x04
	.zero		1


	//   ....[8]....
        /*017c*/ 	.word	0x000006c0
        /*0180*/ 	.word	0x000000ff
        /*0184*/ 	.word	0x00000020
        /*0188*/ 	.short	0x0100
        /*018a*/ 	.byte	0x04
	.zero		1


	//   ....[9]....
        /*018c*/ 	.word	0x000006d0
        /*0190*/ 	.word	0x000000ff
        /*0194*/ 	.word	0x00000048
        /*0198*/ 	.short	0x0100
        /*019a*/ 	.byte	0x04
	.zero		1


	//   ....[10]....
        /*019c*/ 	.word	0x000007f0
        /*01a0*/ 	.word	0x000000ff
        /*01a4*/ 	.word	0x00000050
        /*01a8*/ 	.short	0x0100
        /*01aa*/ 	.byte	0x04
	.zero		1


	//   ....[11]....
        /*01ac*/ 	.word	0x00000800
        /*01b0*/ 	.word	0x000000ff
        /*01b4*/ 	.word	0x00000068
        /*01b8*/ 	.short	0x0100
        /*01ba*/ 	.byte	0x04
	.zero		1


	//   ....[12]....
        /*01bc*/ 	.word	0x00000810
        /*01c0*/ 	.word	0x000000ff
        /*01c4*/ 	.word	0x00000058
        /*01c8*/ 	.short	0x0100
        /*01ca*/ 	.byte	0x04
	.zero		1


	//   ....[13]....
        /*01cc*/ 	.word	0x00000820
        /*01d0*/ 	.word	0x000000ff
        /*01d4*/ 	.word	0x00000070
        /*01d8*/ 	.short	0x0100
        /*01da*/ 	.byte	0x04
	.zero		1


	//   ....[14]....
        /*01dc*/ 	.word	0x00000830
        /*01e0*/ 	.word	0x000000ff
        /*01e4*/ 	.word	0x00000060
        /*01e8*/ 	.short	0x0100
        /*01ea*/ 	.byte	0x04
	.zero		1


	//   ....[15]....
        /*01ec*/ 	.word	0x00000840
        /*01f0*/ 	.word	0x000000ff
        /*01f4*/ 	.word	0x00000078
        /*01f8*/ 	.short	0x0100
        /*01fa*/ 	.byte	0x04
	.zero		1


	//   ....[16]....
        /*01fc*/ 	.word	0x00000920
        /*0200*/ 	.word	0x000000ff
        /*0204*/ 	.word	0x00000080
        /*0208*/ 	.short	0x0100
        /*020a*/ 	.byte	0x06
	.zero		1


	//   ....[17]....
        /*020c*/ 	.word	0x00000930
        /*0210*/ 	.word	0x000000ff
        /*0214*/ 	.word	0x00000088
        /*0218*/ 	.short	0x0100
        /*021a*/ 	.byte	0x06
	.zero		1


	//   ....[18]....
        /*021c*/ 	.word	0x00000a60
        /*0220*/ 	.word	0x000000ff
        /*0224*/ 	.word	0x00000090
        /*0228*/ 	.short	0x0100
        /*022a*/ 	.byte	0x06
	.zero		1


	//   ....[19]....
        /*022c*/ 	.word	0x00000a70
        /*0230*/ 	.word	0x000000ff
        /*0234*/ 	.word	0x000000a0
        /*0238*/ 	.short	0x0100
        /*023a*/ 	.byte	0x06
	.zero		1


	//   ....[20]....
        /*023c*/ 	.word	0x00000a80
        /*0240*/ 	.word	0x000000ff
        /*0244*/ 	.word	0x00000098
        /*0248*/ 	.short	0x0100
        /*024a*/ 	.byte	0x06
	.zero		1


	//   ....[21]....
        /*024c*/ 	.word	0x00000a90
        /*0250*/ 	.word	0x000000ff
        /*0254*/ 	.word	0x000000a8
        /*0258*/ 	.short	0x0100
        /*025a*/ 	.byte	0x06
	.zero		1


	//   ....[22]....
        /*025c*/ 	.word	0x00000bb0
        /*0260*/ 	.word	0x000000ff
        /*0264*/ 	.word	0x000000b0
        /*0268*/ 	.short	0x0100
        /*026a*/ 	.byte	0x04
	.zero		1


	//   ....[23]....
        /*026c*/ 	.word	0x00000bc0
        /*0270*/ 	.word	0x000000ff
        /*0274*/ 	.word	0x000000d0
        /*0278*/ 	.short	0x0100
        /*027a*/ 	.byte	0x04
	.zero		1


	//   ....[24]....
        /*027c*/ 	.word	0x00000bd0
        /*0280*/ 	.word	0x000000ff
        /*0284*/ 	.word	0x000000b8
        /*0288*/ 	.short	0x0100
        /*028a*/ 	.byte	0x04
	.zero		1


	//   ....[25]....
        /*028c*/ 	.word	0x00000be0
        /*0290*/ 	.word	0x000000ff
        /*0294*/ 	.word	0x000000d8
        /*0298*/ 	.short	0x0100
        /*029a*/ 	.byte	0x04
	.zero		1


	//   ....[26]....
        /*029c*/ 	.word	0x00000bf0
        /*02a0*/ 	.word	0x000000ff
        /*02a4*/ 	.word	0x000000c0
        /*02a8*/ 	.short	0x0100
        /*02aa*/ 	.byte	0x04
	.zero		1


	//   ....[27]....
        /*02ac*/ 	.word	0x00000c00
        /*02b0*/ 	.word	0x000000ff
        /*02b4*/ 	.word	0x000000e0
        /*02b8*/ 	.short	0x0100
        /*02ba*/ 	.byte	0x04
	.zero		1


	//   ....[28]....
        /*02bc*/ 	.word	0x00000c10
        /*02c0*/ 	.word	0x000000ff
        /*02c4*/ 	.word	0x000000c8
        /*02c8*/ 	.short	0x0100
        /*02ca*/ 	.byte	0x04
	.zero		1


	//   ....[29]....
        /*02cc*/ 	.word	0x00000c20
        /*02d0*/ 	.word	0x000000ff
        /*02d4*/ 	.word	0x000000e8
        /*02d8*/ 	.short	0x0100
        /*02da*/ 	.byte	0x04
	.zero		1


	//   ....[30]....
        /*02dc*/ 	.word	0x00000d10
        /*02e0*/ 	.word	0x000000ff
        /*02e4*/ 	.word	0x000000f0
        /*02e8*/ 	.short	0x0100
        /*02ea*/ 	.byte	0x04
	.zero		1


	//   ....[31]....
        /*02ec*/ 	.word	0x00000d20
        /*02f0*/ 	.word	0x000000ff
        /*02f4*/ 	.word	0x00000100
        /*02f8*/ 	.short	0x0100
        /*02fa*/ 	.byte	0x04
	.zero		1


	//   ....[32]....
        /*02fc*/ 	.word	0x00000d30
        /*0300*/ 	.word	0x000000ff
        /*0304*/ 	.word	0x000000f8
        /*0308*/ 	.short	0x0100
        /*030a*/ 	.byte	0x04
	.zero		1


	//   ....[33]....
        /*030c*/ 	.word	0x00000d40
        /*0310*/ 	.word	0x000000ff
        /*0314*/ 	.word	0x00000108
        /*0318*/ 	.short	0x0100
        /*031a*/ 	.byte	0x04
	.zero		1


	//   ....[34]....
        /*031c*/ 	.word	0x00000e40
        /*0320*/ 	.word	0x000000ff
        /*0324*/ 	.word	0x00000110
        /*0328*/ 	.short	0x0100
        /*032a*/ 	.byte	0x06
	.zero		1


	//   ....[35]....
        /*032c*/ 	.word	0x00001bc0
        /*0330*/ 	.word	0x00000003
        /*0334*/ 	.word	0x00000100
        /*0338*/ 	.short	0x010a
        /*033a*/ 	.byte	0xff
	.zero		1


	//   ....[36]....
        /*033c*/ 	.word	0x00001bf0
        /*0340*/ 	.word	0x00000003
        /*0344*/ 	.word	0x000000f0
        /*0348*/ 	.short	0x0101
        /*034a*/ 	.byte	0xff
	.zero		1


	//   ....[37]....
        /*034c*/ 	.word	0x00001cb0
        /*0350*/ 	.word	0x000000ff
        /*0354*/ 	.word	0x00000028
        /*0358*/ 	.short	0x010a
        /*035a*/ 	.byte	0x04
	.zero		1


	//   ....[38]....
        /*035c*/ 	.word	0x00001d80
        /*0360*/ 	.word	0x000000ff
        /*0364*/ 	.word	0x00000028
        /*0368*/ 	.short	0x010a
        /*036a*/ 	.byte	0x06
	.zero		1


	//   ....[39]....
        /*036c*/ 	.word	0x00001ee0
        /*0370*/ 	.word	0x000000ff
        /*0374*/ 	.word	0x00000028
        /*0378*/ 	.short	0x010a
        /*037a*/ 	.byte	0x04
	.zero		1


	//   ....[40]....
        /*037c*/ 	.word	0x00002180
        /*0380*/ 	.word	0x000000ff
        /*0384*/ 	.word	0x00000088
        /*0388*/ 	.short	0x0101
        /*038a*/ 	.byte	0x15
	.zero		1


	//   ....[41]....
        /*038c*/ 	.word	0x000021a0
        /*0390*/ 	.word	0x000000ff
        /*0394*/ 	.word	0x00000028
        /*0398*/ 	.short	0x010a
        /*039a*/ 	.byte	0x04
	.zero		1


	//   ....[42]....
        /*039c*/ 	.word	0x00002220
        /*03a0*/ 	.word	0x000000ff
        /*03a4*/ 	.word	0x00000028
        /*03a8*/ 	.short	0x010a
        /*03aa*/ 	.byte	0x07
	.zero		1


	//   ....[43]....
        /*03ac*/ 	.word	0x00002360
        /*03b0*/ 	.word	0x000000ff
        /*03b4*/ 	.word	0x00000028
        /*03b8*/ 	.short	0x010a
        /*03ba*/ 	.byte	0x04
	.zero		1


	//   ....[44]....
        /*03bc*/ 	.word	0x00002630
        /*03c0*/ 	.word	0x00000003
        /*03c4*/ 	.word	0x00000090
        /*03c8*/ 	.short	0x010a
        /*03ca*/ 	.byte	0xff
	.zero		1


	//   ....[45]....
        /*03cc*/ 	.word	0x00002780
        /*03d0*/ 	.word	0x00000000
        /*03d4*/ 	.word	0x00000000
        /*03d8*/ 	.short	0x0101
        /*03da*/ 	.byte	0xff
	.zero		1


	//   ....[46]....
        /*03dc*/ 	.word	0x00002d40
        /*03e0*/ 	.word	0x000000ff
        /*03e4*/ 	.word	0x00000000
        /*03e8*/ 	.short	0x010a
        /*03ea*/ 	.byte	0x04
	.zero		1


	//   ....[47]....
        /*03ec*/ 	.word	0x00002dd0
        /*03f0*/ 	.word	0x000000ff
        /*03f4*/ 	.word	0x00000000
        /*03f8*/ 	.short	0x010a
        /*03fa*/ 	.byte	0x05
	.zero		1


	//   ....[48]....
        /*03fc*/ 	.word	0x00002e60
        /*0400*/ 	.word	0x000000ff
        /*0404*/ 	.word	0x00000000
        /*0408*/ 	.short	0x010a
        /*040a*/ 	.byte	0x05
	.zero		1


	//   ....[49]....
        /*040c*/ 	.word	0x00002ef0
        /*0410*/ 	.word	0x000000ff
        /*0414*/ 	.word	0x00000000
        /*0418*/ 	.short	0x010a
        /*041a*/ 	.byte	0x05
	.zero		1


	//   ....[50]....
        /*041c*/ 	.word	0x00002f90
        /*0420*/ 	.word	0x00000000
        /*0424*/ 	.word	0x00000000
        /*0428*/ 	.short	0x010a
        /*042a*/ 	.byte	0xff
	.zero		1


	//   ....[51]....
        /*042c*/ 	.word	0x000030b0
        /*0430*/ 	.word	0x00000002
        /*0434*/ 	.word	0x000000f0
        /*0438*/ 	.short	0x010a
        /*043a*/ 	.byte	0xff
	.zero		1


	//   ....[52]....
        /*043c*/ 	.word	0x00003110
        /*0440*/ 	.word	0x00000004
        /*0444*/ 	.word	0x00000000
        /*0448*/ 	.short	0x0101
        /*044a*/ 	.byte	0xff
	.zero		1


	//   ....[53]....
        /*044c*/ 	.word	0x00003130
        /*0450*/ 	.word	0x000000ff
        /*0454*/ 	.word	0x000000a0
        /*0458*/ 	.short	0x010a
        /*045a*/ 	.byte	0x04
	.zero		1


	//   ....[54]....
        /*045c*/ 	.word	0x00003250
        /*0460*/ 	.word	0x00000002
        /*0464*/ 	.word	0x00000090
        /*0468*/ 	.short	0x010a
        /*046a*/ 	.byte	0xff
	.zero		1


	//   ....[55]....
        /*046c*/ 	.word	0x00003360
        /*0470*/ 	.word	0x00000002
        /*0474*/ 	.word	0x00000000
        /*0478*/ 	.short	0x0101
        /*047a*/ 	.byte	0xff
	.zero		1


	//   ....[56]....
        /*047c*/ 	.word	0x000033f0
        /*0480*/ 	.word	0x000000ff
        /*0484*/ 	.word	0x000000a0
        /*0488*/ 	.short	0x0106
        /*048a*/ 	.byte	0x04
	.zero		1


	//   ....[57]....
        /*048c*/ 	.word	0x00003410
        /*0490*/ 	.word	0x000000ff
        /*0494*/ 	.word	0x000000a0
        /*0498*/ 	.short	0x010a
        /*049a*/ 	.byte	0x04
	.zero		1


	//   ....[58]....
        /*049c*/ 	.word	0x000034a0
        /*04a0*/ 	.word	0x000000ff
        /*04a4*/ 	.word	0x000000a0
        /*04a8*/ 	.short	0x0106
        /*04aa*/ 	.byte	0x07
	.zero		1


	//   ....[59]....
        /*04ac*/ 	.word	0x000034e0
        /*04b0*/ 	.word	0x00000000
        /*04b4*/ 	.word	0x000000a0
        /*04b8*/ 	.short	0x010a
        /*04ba*/ 	.byte	0xff
	.zero		1


	//   ....[60]....
        /*04bc*/ 	.word	0x00003720
        /*04c0*/ 	.word	0x000000ff
        /*04c4*/ 	.word	0x00000008
        /*04c8*/ 	.short	0x010a
        /*04ca*/ 	.byte	0x05
	.zero		1


	//   ....[61]....
        /*04cc*/ 	.word	0x00003740
        /*04d0*/ 	.word	0x000000ff
        /*04d4*/ 	.word	0x00000008
        /*04d8*/ 	.short	0x010a
        /*04da*/ 	.byte	0x05
	.zero		1


	//   ....[62]....
        /*04dc*/ 	.word	0x000038d0
        /*04e0*/ 	.word	0x000000ff
        /*04e4*/ 	.word	0x00000008
        /*04e8*/ 	.short	0x010a
        /*04ea*/ 	.byte	0x05
	.zero		1


	//   ....[63]....
        /*04ec*/ 	.word	0x000038f0
        /*04f0*/ 	.word	0x000000ff
        /*04f4*/ 	.word	0x00000008
        /*04f8*/ 	.short	0x010a
        /*04fa*/ 	.byte	0x05
	.zero		1


	//   ....[64]....
        /*04fc*/ 	.word	0x000039b0
        /*0500*/ 	.word	0x000000ff
        /*0504*/ 	.word	0x00000000
        /*0508*/ 	.short	0x0101
        /*050a*/ 	.byte	0x04
	.zero		1


	//   ....[65]....
        /*050c*/ 	.word	0x00003d70
        /*0510*/ 	.word	0x00000000
        /*0514*/ 	.word	0x00000090
        /*0518*/ 	.short	0x010a
        /*051a*/ 	.byte	0xff
	.zero		1


	//   ....[66]....
        /*051c*/ 	.word	0x00003e30
        /*0520*/ 	.word	0x00000000
        /*0524*/ 	.word	0x00000000
        /*0528*/ 	.short	0x0101
        /*052a*/ 	.byte	0xff
	.zero		1


	//   ....[67]....
        /*052c*/ 	.word	0x00003ef0
        /*0530*/ 	.word	0x000000ff
        /*0534*/ 	.word	0x00000000
        /*0538*/ 	.short	0x010a
        /*053a*/ 	.byte	0x04
	.zero		1


	//   ....[68]....
        /*053c*/ 	.word	0x00003f00
        /*0540*/ 	.word	0x000000ff
        /*0544*/ 	.word	0x000000d0
        /*0548*/ 	.short	0x010a
        /*054a*/ 	.byte	0x2e
	.zero		1


	//   ....[69]....
        /*054c*/ 	.word	0x00003fb0
        /*0550*/ 	.word	0x000000ff
        /*0554*/ 	.word	0x00000000
        /*0558*/ 	.short	0x010a
        /*055a*/ 	.byte	0x07
	.zero		1


	//   ....[70]....
        /*055c*/ 	.word	0x000040e0
        /*0560*/ 	.word	0x000000ff
        /*0564*/ 	.word	0x00000000
        /*0568*/ 	.short	0x010a
        /*056a*/ 	.byte	0x04
	.zero		1


	//   ....[71]....
        /*056c*/ 	.word	0x00004520
        /*0570*/ 	.word	0x000000ff
        /*0574*/ 	.word	0x00000000
        /*0578*/ 	.short	0x010a
        /*057a*/ 	.byte	0x04
	.zero		1


	//   ....[72]....
        /*057c*/ 	.word	0x000045b0
        /*0580*/ 	.word	0x000000ff
        /*0584*/ 	.word	0x00000000
        /*0588*/ 	.short	0x010a
        /*058a*/ 	.byte	0x05
	.zero		1


	//   ....[73]....
        /*058c*/ 	.word	0x00004640
        /*0590*/ 	.word	0x000000ff
        /*0594*/ 	.word	0x00000000
        /*0598*/ 	.short	0x010a
        /*059a*/ 	.byte	0x05
	.zero		1


	//   ....[74]....
        /*059c*/ 	.word	0x000046e0
        /*05a0*/ 	.word	0x00000000
        /*05a4*/ 	.word	0x00000000
        /*05a8*/ 	.short	0x010a
        /*05aa*/ 	.byte	0xff
	.zero		1


	//   ....[75]....
        /*05ac*/ 	.word	0x00004720
        /*05b0*/ 	.word	0x00000000
        /*05b4*/ 	.word	0x00000000
        /*05b8*/ 	.short	0x010a
        /*05ba*/ 	.byte	0xff
	.zero		1


	//   ....[76]....
        /*05bc*/ 	.word	0x00004790
        /*05c0*/ 	.word	0x000000ff
        /*05c4*/ 	.word	0x00000000
        /*05c8*/ 	.short	0x0101
        /*05ca*/ 	.byte	0x04
	.zero		1


	//   ....[77]....
        /*05cc*/ 	.word	0x000047d0
        /*05d0*/ 	.word	0x000000ff
        /*05d4*/ 	.word	0x00000110
        /*05d8*/ 	.short	0x010a
        /*05da*/ 	.byte	0x29
	.zero		1


	//   ....[78]....
        /*05dc*/ 	.word	0x00004820
        /*05e0*/ 	.word	0x000000ff
        /*05e4*/ 	.word	0x00000000
        /*05e8*/ 	.short	0x0101
        /*05ea*/ 	.byte	0x04
	.zero		1


	//   ....[79]....
        /*05ec*/ 	.word	0x00004c80
        /*05f0*/ 	.word	0x0000000c
        /*05f4*/ 	.word	0x00000090
        /*05f8*/ 	.short	0x010a
        /*05fa*/ 	.byte	0xff
	.zero		1


	//   ....[80]....
        /*05fc*/ 	.word	0x00004df0
        /*0600*/ 	.word	0x00000000
        /*0604*/ 	.word	0x00000000
        /*0608*/ 	.short	0x0101
        /*060a*/ 	.byte	0xff
	.zero		1


	//   ....[81]....
        /*060c*/ 	.word	0x00005270
        /*0610*/ 	.word	0x000000ff
        /*0614*/ 	.word	0x00000088
        /*0618*/ 	.short	0x010a
        /*061a*/ 	.byte	0x18
	.zero		1


	//   ....[82]....
        /*061c*/ 	.word	0x00005430
        /*0620*/ 	.word	0x000000ff
        /*0624*/ 	.word	0x00000068
        /*0628*/ 	.short	0x010a
        /*062a*/ 	.byte	0x04
	.zero		1


	//   ....[83]....
        /*062c*/ 	.word	0x00005600
        /*0630*/ 	.word	0x000000ff
        /*0634*/ 	.word	0x00000050
        /*0638*/ 	.short	0x010b
        /*063a*/ 	.byte	0x04
	.zero		1


	//   ....[84]....
        /*063c*/ 	.word	0x00005610
        /*0640*/ 	.word	0x000000ff
        /*0644*/ 	.word	0x00000000
        /*0648*/ 	.short	0x0101
        /*064a*/ 	.byte	0x14
	.zero		1


	//   ....[85]....
        /*064c*/ 	.word	0x00005620
        /*0650*/ 	.word	0x000000ff
        /*0654*/ 	.word	0x00000068
        /*0658*/ 	.short	0x010a
        /*065a*/ 	.byte	0x05
	.zero		1


	//   ....[86]....
        /*065c*/ 	.word	0x00005810
        /*0660*/ 	.word	0x000000ff
        /*0664*/ 	.word	0x00000050
        /*0668*/ 	.short	0x010b
        /*066a*/ 	.byte	0x05
	.zero		1


	//   ....[87]....
        /*066c*/ 	.word	0x00005820
        /*0670*/ 	.word	0x000000ff
        /*0674*/ 	.word	0x00000000
        /*0678*/ 	.short	0x0101
        /*067a*/ 	.byte	0x04
	.zero		1


	//   ....[88]....
        /*067c*/ 	.word	0x000058c0
        /*0680*/ 	.word	0x000000ff
        /*0684*/ 	.word	0x00000000
        /*0688*/ 	.short	0x010a
        /*068a*/ 	.byte	0x04
	.zero		1


	//   ....[89]....
        /*068c*/ 	.word	0x00005950
        /*0690*/ 	.word	0x000000ff
        /*0694*/ 	.word	0x00000000
        /*0698*/ 	.short	0x010a
        /*069a*/ 	.byte	0x05
	.zero		1


	//   ....[90]....
        /*069c*/ 	.word	0x000059f0
        /*06a0*/ 	.word	0x00000000
        /*06a4*/ 	.word	0x00000000
        /*06a8*/ 	.short	0x010a
        /*06aa*/ 	.byte	0xff
	.zero		1


	//   ....[91]....
        /*06ac*/ 	.word	0x00005d30
        /*06b0*/ 	.word	0x00000000
        /*06b4*/ 	.word	0x00000090
        /*06b8*/ 	.short	0x010a
        /*06ba*/ 	.byte	0xff
	.zero		1


	//   ....[92]....
        /*06bc*/ 	.word	0x00005e00
        /*06c0*/ 	.word	0x00000000
        /*06c4*/ 	.word	0x00000000
        /*06c8*/ 	.short	0x0101
        /*06ca*/ 	.byte	0xff
	.zero		1


	//   ....[93]....
        /*06cc*/ 	.word	0x00006a40
        /*06d0*/ 	.word	0x00000000
        /*06d4*/ 	.word	0x00000050
        /*06d8*/ 	.short	0x010a
        /*06da*/ 	.byte	0xff
	.zero		1


	//   ....[94]....
        /*06dc*/ 	.word	0x00006aa0
        /*06e0*/ 	.word	0x0000005c
        /*06e4*/ 	.word	0x000000b0
        /*06e8*/ 	.short	0x010a
        /*06ea*/ 	.byte	0xff
	.zero		1


	//   ....[95]....
        /*06ec*/ 	.word	0x00006b90
        /*06f0*/ 	.word	0x00000000
        /*06f4*/ 	.word	0x00000050
        /*06f8*/ 	.short	0x010a
        /*06fa*/ 	.byte	0xff
	.zero		1


	//   ....[96]....
        /*06fc*/ 	.word	0x00006cc0
        /*0700*/ 	.word	0x0000005c
        /*0704*/ 	.word	0x000000b0
        /*0708*/ 	.short	0x010a
        /*070a*/ 	.byte	0xff
	.zero		1


	//   ....[97]....
        /*070c*/ 	.word	0x000077f0
        /*0710*/ 	.word	0x00000000
        /*0714*/ 	.word	0x00000000
        /*0718*/ 	.short	0x0101
        /*071a*/ 	.byte	0xff
	.zero		1


	//   ....[98]....
        /*071c*/ 	.word	0x00007800
        /*0720*/ 	.word	0x00000002
        /*0724*/ 	.word	0x00000050
        /*0728*/ 	.short	0x010a
        /*072a*/ 	.byte	0xff
	.zero		1


	//   ....[99]....
        /*072c*/ 	.word	0x000078d0
        /*0730*/ 	.word	0x00000002
        /*0734*/ 	.word	0x00000050
        /*0738*/ 	.short	0x010a
        /*073a*/ 	.byte	0xff
	.zero		1


	//   ....[100]....
        /*073c*/ 	.word	0x00007d50
        /*0740*/ 	.word	0x0000005c
        /*0744*/ 	.word	0x00000000
        /*0748*/ 	.short	0x0101
        /*074a*/ 	.byte	0xff
	.zero		1


	//   ....[101]....
        /*074c*/ 	.word	0x00008570
        /*0750*/ 	.word	0x00000002
        /*0754*/ 	.word	0x00000000
        /*0758*/ 	.short	0x0101
        /*075a*/ 	.byte	0xff
	.zero		1


	//   ....[102]....
        /*075c*/ 	.word	0x00008830
        /*0760*/ 	.word	0x000000ff
        /*0764*/ 	.word	0x00000000
        /*0768*/ 	.short	0x0101
        /*076a*/ 	.byte	0x06
	.zero		1


	//   ....[103]....
        /*076c*/ 	.word	0x00008850
        /*0770*/ 	.word	0x00000003
        /*0774*/ 	.word	0x00000100
        /*0778*/ 	.short	0x010a
        /*077a*/ 	.byte	0xff
	.zero		1


	//   ....[104]....
        /*077c*/ 	.word	0x000088b0
        /*0780*/ 	.word	0x00000000
        /*0784*/ 	.word	0x00000028
        /*0788*/ 	.short	0x010a
        /*078a*/ 	.byte	0xff
	.zero		1


	//   ....[105]....
        /*078c*/ 	.word	0x00008910
        /*0790*/ 	.word	0x00000000
        /*0794*/ 	.word	0x00000028
        /*0798*/ 	.short	0x010a
        /*079a*/ 	.byte	0xff
	.zero		1


	//   ....[106]....
        /*079c*/ 	.word	0x00008960
        /*07a0*/ 	.word	0x00000003
        /*07a4*/ 	.word	0x00000090
        /*07a8*/ 	.short	0x010a
        /*07aa*/ 	.byte	0xff
	.zero		1


	//   ....[107]....
        /*07ac*/ 	.word	0x000089c0
        /*07b0*/ 	.word	0x00000000
        /*07b4*/ 	.word	0x00000000
        /*07b8*/ 	.short	0x010a
        /*07ba*/ 	.byte	0xff
	.zero		1


	//   ....[108]....
        /*07bc*/ 	.word	0x00008a20
        /*07c0*/ 	.word	0x00000000
        /*07c4*/ 	.word	0x00000000
        /*07c8*/ 	.short	0x010a
        /*07ca*/ 	.byte	0xff
	.zero		1


	//   ....[109]....
        /*07cc*/ 	.word	0x00008a80
        /*07d0*/ 	.word	0x00000000
        /*07d4*/ 	.word	0x00000000
        /*07d8*/ 	.short	0x010a
        /*07da*/ 	.byte	0xff
	.zero		1


	//   ....[110]....
        /*07dc*/ 	.word	0x00008ae0
        /*07e0*/ 	.word	0x00000000
        /*07e4*/ 	.word	0x00000000
        /*07e8*/ 	.short	0x010a
        /*07ea*/ 	.byte	0xff
	.zero		1


	//   ....[111]....
        /*07ec*/ 	.word	0x00008b30
        /*07f0*/ 	.word	0x00000002
        /*07f4*/ 	.word	0x000000f0
        /*07f8*/ 	.short	0x010a
        /*07fa*/ 	.byte	0xff
	.zero		1


	//   ....[112]....
        /*07fc*/ 	.word	0x00008b90
        /*0800*/ 	.word	0x00000002
        /*0804*/ 	.word	0x000000a0
        /*0808*/ 	.short	0x010a
        /*080a*/ 	.byte	0xff
	.zero		1


	//   ....[113]....
        /*080c*/ 	.word	0x00008be0
        /*0810*/ 	.word	0x00000002
        /*0814*/ 	.word	0x00000090
        /*0818*/ 	.short	0x010a
        /*081a*/ 	.byte	0xff
	.zero		1


	//   ....[114]....
        /*081c*/ 	.word	0x00008c40
        /*0820*/ 	.word	0x00000000
        /*0824*/ 	.word	0x000000a0
        /*0828*/ 	.short	0x010a
        /*082a*/ 	.byte	0xff
	.zero		1


	//   ....[115]....
        /*082c*/ 	.word	0x00008ca0
        /*0830*/ 	.word	0x00000000
        /*0834*/ 	.word	0x00000008
        /*0838*/ 	.short	0x010a
        /*083a*/ 	.byte	0xff
	.zero		1


	//   ....[116]....
        /*083c*/ 	.word	0x00008d90
        /*0840*/ 	.word	0x00000000
        /*0844*/ 	.word	0x00000008
        /*0848*/ 	.short	0x010a
        /*084a*/ 	.byte	0xff
	.zero		1


	//   ....[117]....
        /*084c*/ 	.word	0x00008de0
        /*0850*/ 	.word	0x00000000
        /*0854*/ 	.word	0x00000090
        /*0858*/ 	.short	0x010a
        /*085a*/ 	.byte	0xff
	.zero		1


	//   ....[118]....
        /*085c*/ 	.word	0x00008e40
        /*0860*/ 	.word	0x00000000
        /*0864*/ 	.word	0x000000d0
        /*0868*/ 	.short	0x010a
        /*086a*/ 	.byte	0xff
	.zero		1


	//   ....[119]....
        /*086c*/ 	.word	0x00008ea0
        /*0870*/ 	.word	0x00000000
        /*0874*/ 	.word	0x00000000
        /*0878*/ 	.short	0x010a
        /*087a*/ 	.byte	0xff
	.zero		1


	//   ....[120]....
        /*087c*/ 	.word	0x00008f00
        /*0880*/ 	.word	0x00000000
        /*0884*/ 	.word	0x00000000
        /*0888*/ 	.short	0x010a
        /*088a*/ 	.byte	0xff
	.zero		1


	//   ....[121]....
        /*088c*/ 	.word	0x00008f60
        /*0890*/ 	.word	0x00000000
        /*0894*/ 	.word	0x00000000
        /*0898*/ 	.short	0x010a
        /*089a*/ 	.byte	0xff
	.zero		1


	//   ....[122]....
        /*089c*/ 	.word	0x00008fc0
        /*08a0*/ 	.word	0x00000000
        /*08a4*/ 	.word	0x00000000
        /*08a8*/ 	.short	0x010a
        /*08aa*/ 	.byte	0xff
	.zero		1


	//   ....[123]....
        /*08ac*/ 	.word	0x00009020
        /*08b0*/ 	.word	0x00000000
        /*08b4*/ 	.word	0x00000110
        /*08b8*/ 	.short	0x010a
        /*08ba*/ 	.byte	0xff
	.zero		1


	//   ....[124]....
        /*08bc*/ 	.word	0x00009070
        /*08c0*/ 	.word	0x0000000c
        /*08c4*/ 	.word	0x00000090
        /*08c8*/ 	.short	0x010a
        /*08ca*/ 	.byte	0xff
	.zero		1


	//   ....[125]....
        /*08cc*/ 	.word	0x000090d0
        /*08d0*/ 	.word	0x00000000
        /*08d4*/ 	.word	0x00000088
        /*08d8*/ 	.short	0x010a
        /*08da*/ 	.byte	0xff
	.zero		1


	//   ....[126]....
        /*08dc*/ 	.word	0x00009130
        /*08e0*/ 	.word	0x00000000
        /*08e4*/ 	.word	0x00000068
        /*08e8*/ 	.short	0x010a
        /*08ea*/ 	.byte	0xff
	.zero		1


	//   ....[127]....
        /*08ec*/ 	.word	0x00009190
        /*08f0*/ 	.word	0x00000009
        /*08f4*/ 	.word	0x00000068
        /*08f8*/ 	.short	0x010a
        /*08fa*/ 	.byte	0xff
	.zero		1


	//   ....[128]....
        /*08fc*/ 	.word	0x000091f0
        /*0900*/ 	.word	0x00000000
        /*0904*/ 	.word	0x00000000
        /*0908*/ 	.short	0x010a
        /*090a*/ 	.byte	0xff
	.zero		1


	//   ....[129]....
        /*090c*/ 	.word	0x00009250
        /*0910*/ 	.word	0x00000000
        /*0914*/ 	.word	0x00000000
        /*0918*/ 	.short	0x010a
        /*091a*/ 	.byte	0xff
	.zero		1


	//   ....[130]....
        /*091c*/ 	.word	0x000092a0
        /*0920*/ 	.word	0x00000000
        /*0924*/ 	.word	0x00000090
        /*0928*/ 	.short	0x010a
        /*092a*/ 	.byte	0xff
	.zero		1


	//   ....[131]....
        /*092c*/ 	.word	0x000092f0
        /*0930*/ 	.word	0x00000000
        /*0934*/ 	.word	0x00000050
        /*0938*/ 	.short	0x010a
        /*093a*/ 	.byte	0xff
	.zero		1


	//   ....[132]....
        /*093c*/ 	.word	0x00009340
        /*0940*/ 	.word	0x0000005c
        /*0944*/ 	.word	0x000000b0
        /*0948*/ 	.short	0x010a
        /*094a*/ 	.byte	0xff
	.zero		1


	//   ....[133]....
        /*094c*/ 	.word	0x00009390
        /*0950*/ 	.word	0x00000002
        /*0954*/ 	.word	0x00000050
        /*0958*/ 	.short	0x010a
        /*095a*/ 	.byte	0xff
	.zero		1


	//----- nvinfo : EIATTR_NUM_MBARRIERS
	.align		4
.L_47:
        /*095c*/ 	.byte	0x03, 0x38
        /*095e*/ 	.short	0x0023


	//----- nvinfo : EIATTR_EXIT_INSTR_OFFSETS
	.align		4
        /*0960*/ 	.byte	0x04, 0x1c
        /*0962*/ 	.short	(.L_49 - .L_48)


	//   ....[0]....
.L_48:
        /*0964*/ 	.word	0x00002fc0


	//   ....[1]....
        /*0968*/ 	.word	0x000034b0


	//   ....[2]....
        /*096c*/ 	.word	0x00003510


	//   ....[3]....
        /*0970*/ 	.word	0x00004a50


	//   ....[4]....
        /*0974*/ 	.word	0x00005a20


	//   ....[5]....
        /*0978*/ 	.word	0x00005a60


	//   ....[6]....
        /*097c*/ 	.word	0x00008730


	//   ....[7]....
        /*0980*/ 	.word	0x000087a0


	//   ....[8]....
        /*0984*/ 	.word	0x000087d0


	//   ....[9]....
        /*0988*/ 	.word	0x00008840


	//----- nvinfo : EIATTR_MAX_THREADS
	.align		4
.L_49:
        /*098c*/ 	.byte	0x04, 0x05
        /*098e*/ 	.short	(.L_51 - .L_50)
.L_50:
        /*0990*/ 	.word	0x00000100
        /*0994*/ 	.word	0x00000001
        /*0998*/ 	.word	0x00000001


	//----- nvinfo : EIATTR_CRS_STACK_SIZE
	.align		4
.L_51:
        /*099c*/ 	.byte	0x04, 0x1e
        /*099e*/ 	.short	(.L_53 - .L_52)
.L_52:
        /*09a0*/ 	.word	0x00000000


	//----- nvinfo : EIATTR_CBANK_PARAM_SIZE
	.align		4
.L_53:
        /*09a4*/ 	.byte	0x03, 0x19
        /*09a6*/ 	.short	0x0800


	//----- nvinfo : EIATTR_PARAM_CBANK
	.align		4
        /*09a8*/ 	.byte	0x04, 0x0a
        /*09aa*/ 	.short	(.L_55 - .L_54)
	.align		4
.L_54:
        /*09ac*/ 	.word	index@(.nv.constant0._ZN7cutlass13device_kernelINS_4gemm6kernel13GemmUniversalIN4cute5tupleIJiiiiEEENS1_10collective13CollectiveMmaINS1_35MainloopSm100TmaUmmaWarpSpecializedILi5ELi2ELi4ENS5_IJNS4_1CILi4EEENSA_ILi2EEENSA_ILi1EEEEEEEENS5_IJNSA_ILi256EEENSA_ILi64EEENSA_ILi128EEEEEENS_10bfloat16_tENS5_IJlSD_lEEESK_SL_NS4_8TiledMMAINS4_8MMA_AtomIJNS4_26SM100_MMA_F16BF16_2x1SM_SSISK_SK_fLi256ELi64ELNS4_4UMMA5MajorE0ELSQ_0ELNSP_7ScaleInE0ELSR_0EEEEEENS4_6LayoutINS5_IJSD_SD_SD_EEENS5_IJNSA_ILi0EEESW_SW_EEEEENS5_IJNS4_10UnderscoreESZ_SZ_EEEEENS4_28SM100_TMA_2SM_LOAD_MULTICASTENS4_14ComposedLayoutINS4_7SwizzleILi3ELi4ELi3EEENS4_18smem_ptr_flag_bitsILi16EEENSU_INS5_IJNSA_ILi8EEESH_EEENS5_IJSH_SD_EEEEEEEvNS4_8identityES12_S1C_vS1D_EENS_8epilogue10collective18CollectiveEpilogueINS1F_23Sm100TmaWarpSpecializedILi3ELi2ELi32ELb1ELb0EEEJNS5_IJSI_SH_SI_EEENS5_IJNSU_ISI_SD_EENSU_INSA_ILi32EEESD_EEEEESK_SL_SK_SL_NS1F_6fusion15FusionCallbacksIS1J_NS1P_17LinearCombinationISK_fSK_fLNS_15FloatRoundStyleE2EEES1K_S1O_JEEENS4_5SM1004TMEM4LOAD26SM100_TMEM_LOAD_32dp32b32xENS4_13SM90_TMA_LOADENS13_INS14_ILi2ELi4ELi3EEES17_NSU_INS5_IJS18_S1M_EEENS5_IJS1M_SD_EEEEEEENS4_39AutoVectorizingCopyWithAssumedAlignmentILi128EEENS4_14SM90_TMA_STOREES24_S26_S26_EEEvvEEEEvNT_6ParamsE)
        /*09b0*/ 	.short	0x0380
        /*09b2*/ 	.short	0x0800


	//----- nvinfo : EIATTR_SW_WAR
	.align		4
.L_55:
        /*09b4*/ 	.byte	0x04, 0x36
        /*09b6*/ 	.short	(.L_57 - .L_56)
.L_56:
        /*09b8*/ 	.word	0x00000008
.L_57:


//--------------------- .nv.callgraph             --------------------------
	.section	.nv.callgraph,"",@"SHT_CUDA_CALLGRAPH"
	.align	4
	.sectionentsize	8
	.align		4
        /*0000*/ 	.word	0x00000000
	.align		4
        /*0004*/ 	.word	0xffffffff
	.align		4
        /*0008*/ 	.word	index@(_ZN7cutlass13device_kernelINS_4gemm6kernel13GemmUniversalIN4cute5tupleIJiiiiEEENS1_10collective13CollectiveMmaINS1_35MainloopSm100TmaUmmaWarpSpecializedILi5ELi2ELi4ENS5_IJNS4_1CILi4EEENSA_ILi2EEENSA_ILi1EEEEEEEENS5_IJNSA_ILi256EEENSA_ILi64EEENSA_ILi128EEEEEENS_10bfloat16_tENS5_IJlSD_lEEESK_SL_NS4_8TiledMMAINS4_8MMA_AtomIJNS4_26SM100_MMA_F16BF16_2x1SM_SSISK_SK_fLi256ELi64ELNS4_4UMMA5MajorE0ELSQ_0ELNSP_7ScaleInE0ELSR_0EEEEEENS4_6LayoutINS5_IJSD_SD_SD_EEENS5_IJNSA_ILi0EEESW_SW_EEEEENS5_IJNS4_10UnderscoreESZ_SZ_EEEEENS4_28SM100_TMA_2SM_LOAD_MULTICASTENS4_14ComposedLayoutINS4_7SwizzleILi3ELi4ELi3EEENS4_18smem_ptr_flag_bitsILi16EEENSU_INS5_IJNSA_ILi8EEESH_EEENS5_IJSH_SD_EEEEEEEvNS4_8identityES12_S1C_vS1D_EENS_8epilogue10collective18CollectiveEpilogueINS1F_23Sm100TmaWarpSpecializedILi3ELi2ELi32ELb1ELb0EEEJNS5_IJSI_SH_SI_EEENS5_IJNSU_ISI_SD_EENSU_INSA_ILi32EEESD_EEEEESK_SL_SK_SL_NS1F_6fusion15FusionCallbacksIS1J_NS1P_17LinearCombinationISK_fSK_fLNS_15FloatRoundStyleE2EEES1K_S1O_JEEENS4_5SM1004TMEM4LOAD26SM100_TMEM_LOAD_32dp32b32xENS4_13SM90_TMA_LOADENS13_INS14_ILi2ELi4ELi3EEES17_NSU_INS5_IJS18_S1M_EEENS5_IJS1M_SD_EEEEEEENS4_39AutoVectorizingCopyWithAssumedAlignmentILi128EEENS4_14SM90_TMA_STOREES24_S26_S26_EEEvvEEEEvNT_6ParamsE)
	.align		4
        /*000c*/ 	.word	index@(__assertfail)
	.align		4
        /*0010*/ 	.word	0x00000000
	.align		4
        /*0014*/ 	.word	0xfffffffe
	.align		4
        /*0018*/ 	.word	0x00000000
	.align		4
        /*001c*/ 	.word	0xfffffffd
	.align		4
        /*0020*/ 	.word	0x00000000
	.align		4
        /*0024*/ 	.word	0xfffffffc


//--------------------- .nv.constant4             --------------------------
	.section	.nv.constant4,"a",@progbits
	.align	8
	.align		8
.nv.constant4:
        /*0000*/ 	.dword	__assertfail
	.align		8
        /*0008*/ 	.dword	__unnamed_1
	.align		8
        /*0010*/ 	.dword	__unnamed_2
	.align		8
        /*0018*/ 	.dword	_ZN40_INTERNAL_c6dcfdd8_4_k_cu_9d5a7ff7_318194cuda3std3__45__cpo5beginE
	.align		8
        /*0020*/ 	.dword	_ZN40_INTERNAL_c6dcfdd8_4_k_cu_9d5a7ff7_318194cuda3std3__45__cpo3endE
	.align		8
        /*0028*/ 	.dword	_ZN40_INTERNAL_c6dcfdd8_4_k_cu_9d5a7ff7_318194cuda3std3__45__cpo6cbeginE
	.align		8
        /*0030*/ 	.dword	_ZN40_INTERNAL_c6dcfdd8_4_k_cu_9d5a7ff7_318194cuda3std3__45__cpo4cendE
	.align		8
        /*0038*/ 	.dword	_ZN40_INTERNAL_c6dcfdd8_4_k_cu_9d5a7ff7_318194cuda3std3__442_GLOBAL__N__c6dcfdd8_4_k_cu_9d5a7ff7_318196ignoreE
	.align		8
        /*0040*/ 	.dword	_ZN40_INTERNAL_c6dcfdd8_4_k_cu_9d5a7ff7_318194cuda3std3__419piecewise_constructE
	.align		8
        /*0048*/ 	.dword	_ZN40_INTERNAL_c6dcfdd8_4_k_cu_9d5a7ff7_318194cuda3std3__48in_placeE
	.align		8
        /*0050*/ 	.dword	_ZN40_INTERNAL_c6dcfdd8_4_k_cu_9d5a7ff7_318194cuda3std6ranges3__45__cpo4swapE
	.align		8
        /*0058*/ 	.dword	_ZN40_INTERNAL_c6dcfdd8_4_k_cu_9d5a7ff7_318194cuda3std6ranges3__45__cpo9iter_moveE
	.align		8
        /*0060*/ 	.dword	_ZN40_INTERNAL_c6dcfdd8_4_k_cu_9d5a7ff7_318194cute7productE
	.align		8
        /*0068*/ 	.dword	_ZN40_INTERNAL_c6dcfdd8_4_k_cu_9d5a7ff7_318194cute1_E
	.align		8
        /*0070*/ 	.dword	$str$25
	.align		8
        /*0078*/ 	.dword	$str$26
	.align		8
        /*0080*/ 	.dword	$str$27
	.align		8
        /*0088*/ 	.dword	$str$28


//--------------------- .text._ZN7cutlass13device_kernelINS_4gemm6kernel13GemmUniversalIN4cute5tupleIJiiiiEEENS1_10collective13CollectiveMmaINS1_35MainloopSm100TmaUmmaWarpSpecializedILi5ELi2ELi4ENS5_IJNS4_1CILi4EEENSA_ILi2EEENSA_ILi1EEEEEEEENS5_IJNSA_ILi256EEENSA_ILi64EEENSA_ILi128EEEEEENS_10bfloat16_tENS5_IJlSD_lEEESK_SL_NS4_8TiledMMAINS4_8MMA_AtomIJNS4_26SM100_MMA_F16BF16_2x1SM_SSISK_SK_fLi256ELi64ELNS4_4UMMA5MajorE0ELSQ_0ELNSP_7ScaleInE0ELSR_0EEEEEENS4_6LayoutINS5_IJSD_SD_SD_EEENS5_IJNSA_ILi0EEESW_SW_EEEEENS5_IJNS4_10UnderscoreESZ_SZ_EEEEENS4_28SM100_TMA_2SM_LOAD_MULTICASTENS4_14ComposedLayoutINS4_7SwizzleILi3ELi4ELi3EEENS4_18smem_ptr_flag_bitsILi16EEENSU_INS5_IJNSA_ILi8EEESH_EEENS5_IJSH_SD_EEEEEEEvNS4_8identityES12_S1C_vS1D_EENS_8epilogue10collective18CollectiveEpilogueINS1F_23Sm100TmaWarpSpecializedILi3ELi2ELi32ELb1ELb0EEEJNS5_IJSI_SH_SI_EEENS5_IJNSU_ISI_SD_EENSU_INSA_ILi32EEESD_EEEEESK_SL_SK_SL_NS1F_6fusion15FusionCallbacksIS1J_NS1P_17LinearCombinationISK_fSK_fLNS_15FloatRoundStyleE2EEES1K_S1O_JEEENS4_5SM1004TMEM4LOAD26SM100_TMEM_LOAD_32dp32b32xENS4_13SM90_TMA_LOADENS13_INS14_ILi2ELi4ELi3EEES17_NSU_INS5_IJS18_S1M_EEENS5_IJS1M_SD_EEEEEEENS4_39AutoVectorizingCopyWithAssumedAlignmentILi128EEENS4_14SM90_TMA_STOREES24_S26_S26_EEEvvEEEEvNT_6ParamsE --------------------------
	.section	.text._ZN7cutlass13device_kernelINS_4gemm6kernel13GemmUniversalIN4cute5tupleIJiiiiEEENS1_10collective13CollectiveMmaINS1_35MainloopSm100TmaUmmaWarpSpecializedILi5ELi2ELi4ENS5_IJNS4_1CILi4EEENSA_ILi2EEENSA_ILi1EEEEEEEENS5_IJNSA_ILi256EEENSA_ILi64EEENSA_ILi128EEEEEENS_10bfloat16_tENS5_IJlSD_lEEESK_SL_NS4_8TiledMMAINS4_8MMA_AtomIJNS4_26SM100_MMA_F16BF16_2x1SM_SSISK_SK_fLi256ELi64ELNS4_4UMMA5MajorE0ELSQ_0ELNSP_7ScaleInE0ELSR_0EEEEEENS4_6LayoutINS5_IJSD_SD_SD_EEENS5_IJNSA_ILi0EEESW_SW_EEEEENS5_IJNS4_10UnderscoreESZ_SZ_EEEEENS4_28SM100_TMA_2SM_LOAD_MULTICASTENS4_14ComposedLayoutINS4_7SwizzleILi3ELi4ELi3EEENS4_18smem_ptr_flag_bitsILi16EEENSU_INS5_IJNSA_ILi8EEESH_EEENS5_IJSH_SD_EEEEEEEvNS4_8identityES12_S1C_vS1D_EENS_8epilogue10collective18CollectiveEpilogueINS1F_23Sm100TmaWarpSpecializedILi3ELi2ELi32ELb1ELb0EEEJNS5_IJSI_SH_SI_EEENS5_IJNSU_ISI_SD_EENSU_INSA_ILi32EEESD_EEEEESK_SL_SK_SL_NS1F_6fusion15FusionCallbacksIS1J_NS1P_17LinearCombinationISK_fSK_fLNS_15FloatRoundStyleE2EEES1K_S1O_JEEENS4_5SM1004TMEM4LOAD26SM100_TMEM_LOAD_32dp32b32xENS4_13SM90_TMA_LOADENS13_INS14_ILi2ELi4ELi3EEES17_NSU_INS5_IJS18_S1M_EEENS5_IJS1M_SD_EEEEEEENS4_39AutoVectorizingCopyWithAssumedAlignmentILi128EEENS4_14SM90_TMA_STOREES24_S26_S26_EEEvvEEEEvNT_6ParamsE,"ax",@progbits
	.align	128
.text._ZN7cutlass13device_kernelINS_4gemm6kernel13GemmUniversalIN4cute5tupleIJiiiiEEENS1_10collective13CollectiveMmaINS1_35MainloopSm100TmaUmmaWarpSpecializedILi5ELi2ELi4ENS5_IJNS4_1CILi4EEENSA_ILi2EEENSA_ILi1EEEEEEEENS5_IJNSA_ILi256EEENSA_ILi64EEENSA_ILi128EEEEEENS_10bfloat16_tENS5_IJlSD_lEEESK_SL_NS4_8TiledMMAINS4_8MMA_AtomIJNS4_26SM100_MMA_F16BF16_2x1SM_SSISK_SK_fLi256ELi64ELNS4_4UMMA5MajorE0ELSQ_0ELNSP_7ScaleInE0ELSR_0EEEEEENS4_6LayoutINS5_IJSD_SD_SD_EEENS5_IJNSA_ILi0EEESW_SW_EEEEENS5_IJNS4_10UnderscoreESZ_SZ_EEEEENS4_28SM100_TMA_2SM_LOAD_MULTICASTENS4_14ComposedLayoutINS4_7SwizzleILi3ELi4ELi3EEENS4_18smem_ptr_flag_bitsILi16EEENSU_INS5_IJNSA_ILi8EEESH_EEENS5_IJSH_SD_EEEEEEEvNS4_8identityES12_S1C_vS1D_EENS_8epilogue10collective18CollectiveEpilogueINS1F_23Sm100TmaWarpSpecializedILi3ELi2ELi32ELb1ELb0EEEJNS5_IJSI_SH_SI_EEENS5_IJNSU_ISI_SD_EENSU_INSA_ILi32EEESD_EEEEESK_SL_SK_SL_NS1F_6fusion15FusionCallbacksIS1J_NS1P_17LinearCombinationISK_fSK_fLNS_15FloatRoundStyleE2EEES1K_S1O_JEEENS4_5SM1004TMEM4LOAD26SM100_TMEM_LOAD_32dp32b32xENS4_13SM90_TMA_LOADENS13_INS14_ILi2ELi4ELi3EEES17_NSU_INS5_IJS18_S1M_EEENS5_IJS1M_SD_EEEEEEENS4_39AutoVectorizingCopyWithAssumedAlignmentILi128EEENS4_14SM90_TMA_STOREES24_S26_S26_EEEvvEEEEvNT_6ParamsE:
        .type           _ZN7cutlass13device_kernelINS_4gemm6kernel13GemmUniversalIN4cute5tupleIJiiiiEEENS1_10collective13CollectiveMmaINS1_35MainloopSm100TmaUmmaWarpSpecializedILi5ELi2ELi4ENS5_IJNS4_1CILi4EEENSA_ILi2EEENSA_ILi1EEEEEEEENS5_IJNSA_ILi256EEENSA_ILi64EEENSA_ILi128EEEEEENS_10bfloat16_tENS5_IJlSD_lEEESK_SL_NS4_8TiledMMAINS4_8MMA_AtomIJNS4_26SM100_MMA_F16BF16_2x1SM_SSISK_SK_fLi256ELi64ELNS4_4UMMA5MajorE0ELSQ_0ELNSP_7ScaleInE0ELSR_0EEEEEENS4_6LayoutINS5_IJSD_SD_SD_EEENS5_IJNSA_ILi0EEESW_SW_EEEEENS5_IJNS4_10UnderscoreESZ_SZ_EEEEENS4_28SM100_TMA_2SM_LOAD_MULTICASTENS4_14ComposedLayoutINS4_7SwizzleILi3ELi4ELi3EEENS4_18smem_ptr_flag_bitsILi16EEENSU_INS5_IJNSA_ILi8EEESH_EEENS5_IJSH_SD_EEEEEEEvNS4_8identityES12_S1C_vS1D_EENS_8epilogue10collective18CollectiveEpilogueINS1F_23Sm100TmaWarpSpecializedILi3ELi2ELi32ELb1ELb0EEEJNS5_IJSI_SH_SI_EEENS5_IJNSU_ISI_SD_EENSU_INSA_ILi32EEESD_EEEEESK_SL_SK_SL_NS1F_6fusion15FusionCallbacksIS1J_NS1P_17LinearCombinationISK_fSK_fLNS_15FloatRoundStyleE2EEES1K_S1O_JEEENS4_5SM1004TMEM4LOAD26SM100_TMEM_LOAD_32dp32b32xENS4_13SM90_TMA_LOADENS13_INS14_ILi2ELi4ELi3EEES17_NSU_INS5_IJS18_S1M_EEENS5_IJS1M_SD_EEEEEEENS4_39AutoVectorizingCopyWithAssumedAlignmentILi128EEENS4_14SM90_TMA_STOREES24_S26_S26_EEEvvEEEEvNT_6ParamsE,@function
        .size           _ZN7cutlass13device_kernelINS_4gemm6kernel13GemmUniversalIN4cute5tupleIJiiiiEEENS1_10collective13CollectiveMmaINS1_35MainloopSm100TmaUmmaWarpSpecializedILi5ELi2ELi4ENS5_IJNS4_1CILi4EEENSA_ILi2EEENSA_ILi1EEEEEEEENS5_IJNSA_ILi256EEENSA_ILi64EEENSA_ILi128EEEEEENS_10bfloat16_tENS5_IJlSD_lEEESK_SL_NS4_8TiledMMAINS4_8MMA_AtomIJNS4_26SM100_MMA_F16BF16_2x1SM_SSISK_SK_fLi256ELi64ELNS4_4UMMA5MajorE0ELSQ_0ELNSP_7ScaleInE0ELSR_0EEEEEENS4_6LayoutINS5_IJSD_SD_SD_EEENS5_IJNSA_ILi0EEESW_SW_EEEEENS5_IJNS4_10UnderscoreESZ_SZ_EEEEENS4_28SM100_TMA_2SM_LOAD_MULTICASTENS4_14ComposedLayoutINS4_7SwizzleILi3ELi4ELi3EEENS4_18smem_ptr_flag_bitsILi16EEENSU_INS5_IJNSA_ILi8EEESH_EEENS5_IJSH_SD_EEEEEEEvNS4_8identityES12_S1C_vS1D_EENS_8epilogue10collective18CollectiveEpilogueINS1F_23Sm100TmaWarpSpecializedILi3ELi2ELi32ELb1ELb0EEEJNS5_IJSI_SH_SI_EEENS5_IJNSU_ISI_SD_EENSU_INSA_ILi32EEESD_EEEEESK_SL_SK_SL_NS1F_6fusion15FusionCallbacksIS1J_NS1P_17LinearCombinationISK_fSK_fLNS_15FloatRoundStyleE2EEES1K_S1O_JEEENS4_5SM1004TMEM4LOAD26SM100_TMEM_LOAD_32dp32b32xENS4_13SM90_TMA_LOADENS13_INS14_ILi2ELi4ELi3EEES17_NSU_INS5_IJS18_S1M_EEENS5_IJS1M_SD_EEEEEEENS4_39AutoVectorizingCopyWithAssumedAlignmentILi128EEENS4_14SM90_TMA_STOREES24_S26_S26_EEEvvEEEEvNT_6ParamsE,(.L_x_182 - _ZN7cutlass13device_kernelINS_4gemm6kernel13GemmUniversalIN4cute5tupleIJiiiiEEENS1_10collective13CollectiveMmaINS1_35MainloopSm100TmaUmmaWarpSpecializedILi5ELi2ELi4ENS5_IJNS4_1CILi4EEENSA_ILi2EEENSA_ILi1EEEEEEEENS5_IJNSA_ILi256EEENSA_ILi64EEENSA_ILi128EEEEEENS_10bfloat16_tENS5_IJlSD_lEEESK_SL_NS4_8TiledMMAINS4_8MMA_AtomIJNS4_26SM100_MMA_F16BF16_2x1SM_SSISK_SK_fLi256ELi64ELNS4_4UMMA5MajorE0ELSQ_0ELNSP_7ScaleInE0ELSR_0EEEEEENS4_6LayoutINS5_IJSD_SD_SD_EEENS5_IJNSA_ILi0EEESW_SW_EEEEENS5_IJNS4_10UnderscoreESZ_SZ_EEEEENS4_28SM100_TMA_2SM_LOAD_MULTICASTENS4_14ComposedLayoutINS4_7SwizzleILi3ELi4ELi3EEENS4_18smem_ptr_flag_bitsILi16EEENSU_INS5_IJNSA_ILi8EEESH_EEENS5_IJSH_SD_EEEEEEEvNS4_8identityES12_S1C_vS1D_EENS_8epilogue10collective18CollectiveEpilogueINS1F_23Sm100TmaWarpSpecializedILi3ELi2ELi32ELb1ELb0EEEJNS5_IJSI_SH_SI_EEENS5_IJNSU_ISI_SD_EENSU_INSA_ILi32EEESD_EEEEESK_SL_SK_SL_NS1F_6fusion15FusionCallbacksIS1J_NS1P_17LinearCombinationISK_fSK_fLNS_15FloatRoundStyleE2EEES1K_S1O_JEEENS4_5SM1004TMEM4LOAD26SM100_TMEM_LOAD_32dp32b32xENS4_13SM90_TMA_LOADENS13_INS14_ILi2ELi4ELi3EEES17_NSU_INS5_IJS18_S1M_EEENS5_IJS1M_SD_EEEEEEENS4_39AutoVectorizingCopyWithAssumedAlignmentILi128EEENS4_14SM90_TMA_STOREES24_S26_S26_EEEvvEEEEvNT_6ParamsE)
        .other          _ZN7cutlass13device_kernelINS_4gemm6kernel13GemmUniversalIN4cute5tupleIJiiiiEEENS1_10collective13CollectiveMmaINS1_35MainloopSm100TmaUmmaWarpSpecializedILi5ELi2ELi4ENS5_IJNS4_1CILi4EEENSA_ILi2EEENSA_ILi1EEEEEEEENS5_IJNSA_ILi256EEENSA_ILi64EEENSA_ILi128EEEEEENS_10bfloat16_tENS5_IJlSD_lEEESK_SL_NS4_8TiledMMAINS4_8MMA_AtomIJNS4_26SM100_MMA_F16BF16_2x1SM_SSISK_SK_fLi256ELi64ELNS4_4UMMA5MajorE0ELSQ_0ELNSP_7ScaleInE0ELSR_0EEEEEENS4_6LayoutINS5_IJSD_SD_SD_EEENS5_IJNSA_ILi0EEESW_SW_EEEEENS5_IJNS4_10UnderscoreESZ_SZ_EEEEENS4_28SM100_TMA_2SM_LOAD_MULTICASTENS4_14ComposedLayoutINS4_7SwizzleILi3ELi4ELi3EEENS4_18smem_ptr_flag_bitsILi16EEENSU_INS5_IJNSA_ILi8EEESH_EEENS5_IJSH_SD_EEEEEEEvNS4_8identityES12_S1C_vS1D_EENS_8epilogue10collective18CollectiveEpilogueINS1F_23Sm100TmaWarpSpecializedILi3ELi2ELi32ELb1ELb0EEEJNS5_IJSI_SH_SI_EEENS5_IJNSU_ISI_SD_EENSU_INSA_ILi32EEESD_EEEEESK_SL_SK_SL_NS1F_6fusion15FusionCallbacksIS1J_NS1P_17LinearCombinationISK_fSK_fLNS_15FloatRoundStyleE2EEES1K_S1O_JEEENS4_5SM1004TMEM4LOAD26SM100_TMEM_LOAD_32dp32b32xENS4_13SM90_TMA_LOADENS13_INS14_ILi2ELi4ELi3EEES17_NSU_INS5_IJS18_S1M_EEENS5_IJS1M_SD_EEEEEEENS4_39AutoVectorizingCopyWithAssumedAlignmentILi128EEENS4_14SM90_TMA_STOREES24_S26_S26_EEEvvEEEEvNT_6ParamsE,@"STO_CUDA_ENTRY STV_DEFAULT"
_ZN7cutlass13device_kernelINS_4gemm6kernel13GemmUniversalIN4cute5tupleIJiiiiEEENS1_10collective13CollectiveMmaINS1_35MainloopSm100TmaUmmaWarpSpecializedILi5ELi2ELi4ENS5_IJNS4_1CILi4EEENSA_ILi2EEENSA_ILi1EEEEEEEENS5_IJNSA_ILi256EEENSA_ILi64EEENSA_ILi128EEEEEENS_10bfloat16_tENS5_IJlSD_lEEESK_SL_NS4_8TiledMMAINS4_8MMA_AtomIJNS4_26SM100_MMA_F16BF16_2x1SM_SSISK_SK_fLi256ELi64ELNS4_4UMMA5MajorE0ELSQ_0ELNSP_7ScaleInE0ELSR_0EEEEEENS4_6LayoutINS5_IJSD_SD_SD_EEENS5_IJNSA_ILi0EEESW_SW_EEEEENS5_IJNS4_10UnderscoreESZ_SZ_EEEEENS4_28SM100_TMA_2SM_LOAD_MULTICASTENS4_14ComposedLayoutINS4_7SwizzleILi3ELi4ELi3EEENS4_18smem_ptr_flag_bitsILi16EEENSU_INS5_IJNSA_ILi8EEESH_EEENS5_IJSH_SD_EEEEEEEvNS4_8identityES12_S1C_vS1D_EENS_8epilogue10collective18CollectiveEpilogueINS1F_23Sm100TmaWarpSpecializedILi3ELi2ELi32ELb1ELb0EEEJNS5_IJSI_SH_SI_EEENS5_IJNSU_ISI_SD_EENSU_INSA_ILi32EEESD_EEEEESK_SL_SK_SL_NS1F_6fusion15FusionCallbacksIS1J_NS1P_17LinearCombinationISK_fSK_fLNS_15FloatRoundStyleE2EEES1K_S1O_JEEENS4_5SM1004TMEM4LOAD26SM100_TMEM_LOAD_32dp32b32xENS4_13SM90_TMA_LOADENS13_INS14_ILi2ELi4ELi3EEES17_NSU_INS5_IJS18_S1M_EEENS5_IJS1M_SD_EEEEEEENS4_39AutoVectorizingCopyWithAssumedAlignmentILi128EEENS4_14SM90_TMA_STOREES24_S26_S26_EEEvvEEEEvNT_6ParamsE:
[----:B------:R-:W1:Y:S01]  /*0000*/  LDC R1, c[0x0][0x37c] ;  /* 0x0000df00ff017b82 */ /* 0x000e620000000800 */
[----:B------:R-:W2:Y:S01]  /*0010*/  S2R R95, SR_TID.X ;  /* 0x00000000005f7919 */ /* 0x000ea20000002100 */
[----:B------:R-:W3:Y:S06]  /*0020*/  LDCU.64 UR8, c[0x0][0x890] ;  /* 0x00011200ff0877ac */ /* 0x000eec0008000a00 */
[----:B------:R-:W4:Y:S01]  /*0030*/  S2UR UR55, SR_CgaCtaId ;  /* 0x00000000003779c3 */ /* 0x000f220000008800 */
[----:B------:R-:W-:Y:S02]  /*0040*/  PRMT R88, RZ, 0x7610, R88 ;  /* 0x00007610ff587816 */ /* 0x000fe40000000058 */
[----:B------:R-:W-:-:S02]  /*0050*/  ELECT P0, URZ, PT ;  /* 0x0000000000ff782f */ /* 0x000fc40003800000 */
[----:B---3--:R-:W-:-:S04]  /*0060*/  ISETP.NE.U32.AND P1, PT, RZ, UR8, PT ;  /* 0x00000008ff007c0c */ /* 0x008fc8000bf25070 */
[----:B------:R-:W-:Y:S01]  /*0070*/  ISETP.NE.AND.EX P2, PT, RZ, UR9, PT, P1 ;  /* 0x00000009ff007c0c */ /* 0x000fe2000bf45310 */
[----:B----4-:R-:W-:Y:S02]  /*0080*/  ULOP3.LUT UR68, UR55, 0x1, URZ, 0xc0, !UPT ;  /* 0x0000000137447892 */ /* 0x010fe4000f8ec0ff */
[----:B------:R-:W-:Y:S01]  /*0090*/  ULOP3.LUT UR69, UR55, 0x1, URZ, 0x3c, !UPT ;  /* 0x0000000137457892 */ /* 0x000fe2000f8e3cff */
[----:B--2---:R-:W-:-:S05]  /*00a0*/  SHF.R.U32.HI R89, RZ, 0x5, R95 ;  /* 0x00000005ff597819 */ /* 0x004fca000001165f */
[----:B------:R-:W2:Y:S02]  /*00b0*/  SHFL.IDX PT, R0, R89, RZ, 0x1f ;  /* 0x00001fff59007589 */ /* 0x000ea400000e0000 */
[----:B--2---:R-:W-:Y:S02]  /*00c0*/  R2UR UR22, R0 ;  /* 0x00000000001672ca */ /* 0x004fe400000e0000 */
[----:B-1----:R-:W-:Y:S05]  /*00d0*/  @P2 BRA `(.L_x_0) ;  /* 0x0000000000302947 */ /* 0x002fea0003800000 */
[----:B------:R-:W1:Y:S02]  /*00e0*/  LDCU.64 UR4, c[0x0][0x888] ;  /* 0x00011100ff0477ac */ /* 0x000e640008000a00 */
[----:B-1----:R-:W-:-:S04]  /*00f0*/  UISETP.NE.U32.AND UP0, UPT, UR4, URZ, UPT ;  /* 0x000000ff0400728c */ /* 0x002fc8000bf05070 */
[----:B------:R-:W-:-:S09]  /*0100*/  UISETP.NE.AND.EX UP0, UPT, UR5, URZ, UPT, UP0 ;  /* 0x000000ff0500728c */ /* 0x000fd2000bf05300 */
[----:B------:R-:W-:Y:S05]  /*0110*/  BRA.U !UP0, `(.L_x_1) ;  /* 0x0000000108147547 */ /* 0x000fea000b800000 */
[----:B------:R-:W1:Y:S01]  /*0120*/  LDC.64 R2, c[0x0][0x888] ;  /* 0x00022200ff027b82 */ /* 0x000e620000000a00 */
[----:B------:R-:W1:Y:S02]  /*0130*/  LDCU.64 UR4, c[0x0][0x358] ;  /* 0x00006b00ff0477ac */ /* 0x000e640008000a00 */
[----:B-1----:R1:W5:Y:S01]  /*0140*/  LDG.E R41, desc[UR4][R2.64] ;  /* 0x0000000402297981 */ /* 0x002362000c1e1900 */
[----:B------:R-:W-:Y:S01]  /*0150*/  HFMA2 R88, -RZ, RZ, 0, 5.9604644775390625e-08 ;  /* 0x00000001ff587431 */ /* 0x000fe200000001ff */
[----:B------:R-:W-:Y:S05]  /*0160*/  BRA `(.L_x_0) ;  /* 0x00000000000c7947 */ /* 0x000fea0003800000 */
.L_x_1:
[----:B------:R-:W1:Y:S01]  /*0170*/  LDCU UR4, c[0x0][0x880] ;  /* 0x00011000ff0477ac */ /* 0x000e620008000800 */
[----:B------:R-:W-:Y:S01]  /*0180*/  HFMA2 R88, -RZ, RZ, 0, 5.9604644775390625e-08 ;  /* 0x00000001ff587431 */ /* 0x000fe200000001ff */
[----:B-1----:R-:W-:-:S07]  /*0190*/  MOV R41, UR4 ;  /* 0x0000000400297c02 */ /* 0x002fce0008000f00 */
.L_x_0:
[----:B------:R-:W2:Y:S02]  /*01a0*/  LDCU.64 UR4, c[0x0][0x8b0] ;  /* 0x00011600ff0477ac */ /* 0x000ea40008000a00 */
[----:B--2---:R-:W-:-:S04]  /*01b0*/  UISETP.NE.U32.AND UP0, UPT, UR4, URZ, UPT ;  /* 0x000000ff0400728c */ /* 0x004fc8000bf05070 */
[----:B------:R-:W-:-:S09]  /*01c0*/  UISETP.NE.AND.EX UP0, UPT, UR5, URZ, UPT, UP0 ;  /* 0x000000ff0500728c */ /* 0x000fd2000bf05300 */
[----:B------:R-:W-:Y:S05]  /*01d0*/  BRA.U UP0, `(.L_x_2) ;  /* 0x0000000100287547 */ /* 0x000fea000b800000 */
[----:B------:R-:W2:Y:S02]  /*01e0*/  LDCU.64 UR4, c[0x0][0x8a8] ;  /* 0x00011500ff0477ac */ /* 0x000ea40008000a00 */
[----:B--2---:R-:W-:-:S04]  /*01f0*/  UISETP.NE.U32.AND UP0, UPT, UR4, URZ, UPT ;  /* 0x000000ff0400728c */ /* 0x004fc8000bf05070 */
[----:B------:R-:W-:-:S09]  /*0200*/  UISETP.NE.AND.EX UP0, UPT, UR5, URZ, UPT, UP0 ;  /* 0x000000ff0500728c */ /* 0x000fd2000bf05300 */
[----:B------:R-:W-:Y:S05]  /*0210*/  BRA.U !UP0, `(.L_x_3) ;  /* 0x0000000108107547 */ /* 0x000fea000b800000 */
[----:B------:R-:W2:Y:S01]  /*0220*/  LDC.64 R38, c[0x0][0x8a8] ;  /* 0x00022a00ff267b82 */ /* 0x000ea20000000a00 */
[----:B------:R-:W2:Y:S02]  /*0230*/  LDCU.64 UR4, c[0x0][0x358] ;  /* 0x00006b00ff0477ac */ /* 0x000ea40008000a00 */
[----:B--2---:R2:W5:Y:S01]  /*0240*/  LDG.E R38, desc[UR4][R38.64] ;  /* 0x0000000426267981 */ /* 0x004562000c1e1900 */
[----:B------:R-:W-:Y:S05]  /*0250*/  BRA `(.L_x_2) ;  /* 0x0000000000087947 */ /* 0x000fea0003800000 */
.L_x_3:
[----:B------:R-:W2:Y:S02]  /*0260*/  LDCU UR4, c[0x0][0x8a0] ;  /* 0x00011400ff0477ac */ /* 0x000ea40008000800 */
[----:B--2---:R-:W-:Y:S02]  /*0270*/  MOV R38, UR4 ;  /* 0x0000000400267c02 */ /* 0x004fe40008000f00 */
.L_x_2:
[----:B------:R-:W-:Y:S01]  /*0280*/  IMAD.U32 R0, RZ, RZ, UR22 ;  /* 0x00000016ff007e24 */ /* 0x000fe2000f8e00ff */
[----:B------:R-:W-:Y:S04]  /*0290*/  BSSY.RECONVERGENT B0, `(.L_x_4) ;  /* 0x000000c000007945 */ /* 0x000fe80003800200 */
[C---:B------:R-:W-:Y:S02]  /*02a0*/  ISETP.NE.OR P3, PT, R0.reuse, 0x1, !P0 ;  /* 0x000000010000780c */ /* 0x040fe40004765670 */
[----:B------:R-:W-:-:S11]  /*02b0*/  ISETP.NE.OR P2, PT, R0, 0x3, !P0 ;  /* 0x000000030000780c */ /* 0x000fd60004745670 */
[----:B------:R-:W-:Y:S05]  /*02c0*/  @P3 BRA `(.L_x_5) ;  /* 0x0000000000203947 */ /* 0x000fea0003800000 */
[----:B------:R-:W3:Y:S02]  /*02d0*/  LDCU.64 UR4, c[0x0][0x348] ;  /* 0x00006900ff0477ac */ /* 0x000ee40008000a00 */
[----:B---3--:R-:W-:Y:S02]  /*02e0*/  UIADD3 UR6, UP1, UPT, UR4, 0x80, URZ ;  /* 0x0000008004067890 */ /* 0x008fe4000ff3e0ff */
[----:B------:R-:W-:Y:S02]  /*02f0*/  UIADD3 UR4, UP0, UPT, UR4, 0x180, URZ ;  /* 0x0000018004047890 */ /* 0x000fe4000ff1e0ff */
[----:B------:R-:W-:Y:S02]  /*0300*/  UIADD3.X UR7, UPT, UPT, URZ, UR5, URZ, UP1, !UPT ;  /* 0x00000005ff077290 */ /* 0x000fe40008ffe4ff */
[----:B------:R-:W-:-:S07]  /*0310*/  UIADD3.X UR5, UPT, UPT, URZ, UR5, URZ, UP0, !UPT ;  /* 0x00000005ff057290 */ /* 0x000fce00087fe4ff */
[----:B------:R3:W-:Y:S02]  /*0320*/  UTMACCTL.PF [UR6] ;  /* 0x00000000060079b9 */ /* 0x0007e40008040000 */
[----:B------:R3:W-:Y:S02]  /*0330*/  UTMACCTL.PF [UR4] ;  /* 0x00000000040079b9 */ /* 0x0007e40008040000 */
[----:B---3--:R-:W-:Y:S01]  /*0340*/  NOP ;  /* 0x0000000000007918 */ /* 0x008fe20000000000 */
.L_x_5:
[----:B------:R-:W-:Y:S05]  /*0350*/  BSYNC.RECONVERGENT B0 ;  /* 0x0000000000007941 */ /* 0x000fea0003800200 */
.L_x_4:
[----:B------:R-:W-:Y:S04]  /*0360*/  BSSY.RECONVERGENT B0, `(.L_x_6) ;  /* 0x000000a000007945 */ /* 0x000fe80003800200 */
        /* <DEDUP_REMOVED lines=9> */
.L_x_7:
[----:B------:R-:W-:Y:S05]  /*0400*/  BSYNC.RECONVERGENT B0 ;  /* 0x0000000000007941 */ /* 0x000fea0003800200 */
.L_x_6:
[----:B------:R-:W3:Y:S01]  /*0410*/  LDCU.64 UR4, c[0x0][0x888] ;  /* 0x00011100ff0477ac */ /* 0x000ee20008000a00 */
[----:B------:R-:W-:Y:S01]  /*0420*/  ISETP.NE.AND.EX P1, PT, RZ, UR9, PT, P1 ;  /* 0x00000009ff007c0c */ /* 0x000fe2000bf25310 */
[----:B------:R-:W-:Y:S01]  /*0430*/  UPLOP3.LUT UP5, UPT, UPT, UPT, UPT, 0x80, 0x8 ;  /* 0x000000000008789c */ /* 0x000fe20003faf070 */
[----:B---3--:R-:W-:-:S04]  /*0440*/  ISETP.NE.U32.AND P2, PT, RZ, UR4, PT ;  /* 0x00000004ff007c0c */ /* 0x008fc8000bf45070 */
[----:B------:R-:W-:-:S13]  /*0450*/  ISETP.NE.AND.EX P2, PT, RZ, UR5, PT, P2 ;  /* 0x00000005ff007c0c */ /* 0x000fda000bf45320 */
[----:B------:R-:W-:Y:S05]  /*0460*/  @P2 BRA P1, `(.L_x_8) ;  /* 0x0000000000282947 */ /* 0x000fea0000800000 */
[----:B------:R-:W-:Y:S01]  /*0470*/  UISETP.NE.U32.AND UP0, UPT, UR8, URZ, UPT ;  /* 0x000000ff0800728c */ /* 0x000fe2000bf05070 */
[----:B-----5:R-:W-:Y:S01]  /*0480*/  FSETP.NEU.AND P1, PT, R41, RZ, PT ;  /* 0x000000ff2900720b */ /* 0x020fe20003f2d000 */
[----:B------:R-:W-:Y:S02]  /*0490*/  UISETP.NE.U32.AND UP2, UPT, UR4, URZ, UPT ;  /* 0x000000ff0400728c */ /* 0x000fe4000bf45070 */
[----:B------:R-:W-:Y:S02]  /*04a0*/  UISETP.NE.AND.EX UP1, UPT, UR9, URZ, UPT, UP0 ;  /* 0x000000ff0900728c */ /* 0x000fe4000bf25300 */
[----:B------:R-:W-:-:S04]  /*04b0*/  UISETP.NE.AND.EX UP0, UPT, UR5, URZ, UPT, UP2 ;  /* 0x000000ff0500728c */ /* 0x000fc8000bf05320 */
[----:B------:R-:W-:-:S04]  /*04c0*/  USEL UR4, URZ, 0xffffffff, UP0 ;  /* 0xffffffffff047887 */ /* 0x000fc80008000000 */
[----:B------:R-:W-:Y:S01]  /*04d0*/  VOTEU.ANY UP0, P1 ;  /* 0x0000000000ff7886 */ /* 0x000fe20000800100 */
[----:B------:R-:W-:-:S04]  /*04e0*/  @!UP1 USEL UR4, URZ, 0xffffffff, UP0 ;  /* 0xffffffffff049887 */ /* 0x000fc80008000000 */
[----:B------:R-:W-:-:S04]  /*04f0*/  ULOP3.LUT UR4, UR4, 0x1, URZ, 0xc0, !UPT ;  /* 0x0000000104047892 */ /* 0x000fc8000f8ec0ff */
[----:B------:R-:W-:-:S11]  /*0500*/  UISETP.NE.U32.AND UP5, UPT, UR4, 0x1, UPT ;  /* 0x000000010400788c */ /* 0x000fd6000bfa5070 */
.L_x_8:
[----:B------:R-:W3:Y:S01]  /*0510*/  SHFL.IDX PT, R0, R89, RZ, 0x1f ;  /* 0x00001fff59007589 */ /* 0x000ee200000e0000 */
[----:B------:R-:W-:-:S04]  /*0520*/  UISETP.NE.AND UP0, UPT, UR22, 0x2, UPT ;  /* 0x000000021600788c */ /* 0x000fc8000bf05270 */
[----:B------:R-:W-:Y:S02]  /*0530*/  UISETP.EQ.AND UP1, UPT, UR68, URZ, !UP0 ;  /* 0x000000ff4400728c */ /* 0x000fe4000c722270 */
[----:B------:R-:W-:-:S04]  /*0540*/  USEL UR40, URZ, 0x1, UP0 ;  /* 0x00000001ff287887 */ /* 0x000fc80008000000 */
[----:B------:R-:W-:Y:S02]  /*0550*/  PLOP3.LUT P4, PT, P0, PT, UP1, 0x80, 0x8 ;  /* 0x000000000008781c */ /* 0x000fe4000078f018 */
[----:B---3--:R-:W-:-:S13]  /*0560*/  ISETP.NE.AND P1, PT, R0, RZ, PT ;  /* 0x000000ff0000720c */ /* 0x008fda0003f25270 */
[----:B------:R-:W-:Y:S05]  /*0570*/  @P1 BRA `(.L_x_9) ;  /* 0x00000000005c1947 */ /* 0x000fea0003800000 */
[----:B------:R-:W-:Y:S01]  /*0580*/  UMOV UR4, 0x400 ;  /* 0x0000040000047882 */ /* 0x000fe20000000000 */
[----:B------:R-:W-:Y:S01]  /*0590*/  UMOV UR8, 0x1 ;  /* 0x0000000100087882 */ /* 0x000fe20000000000 */
[----:B------:R-:W-:Y:S01]  /*05a0*/  UMOV UR6, 0x3 ;  /* 0x0000000300067882 */ /* 0x000fe20000000000 */
[----:B------:R-:W-:Y:S02]  /*05b0*/  ULEA UR4, UR55, UR4, 0x18 ;  /* 0x0000000437047291 */ /* 0x000fe4000f8ec0ff */
[----:B------:R-:W-:-:S04]  /*05c0*/  UIADD3 UR8, UPT, UPT, -UR8, 0x100000, URZ ;  /* 0x0010000008087890 */ /* 0x000fc8000fffe1ff */
[----:B------:R-:W-:Y:S02]  /*05d0*/  USHF.L.U32 UR9, UR8, 0xb, URZ ;  /* 0x0000000b08097899 */ /* 0x000fe400080006ff */
[----:B------:R-:W-:Y:S02]  /*05e0*/  USHF.L.U32 UR8, UR8, 0x1, URZ ;  /* 0x0000000108087899 */ /* 0x000fe400080006ff */
[----:B------:R-:W-:-:S04]  /*05f0*/  UIADD3 UR6, UPT, UPT, -UR6, 0x100000, URZ ;  /* 0x0010000006067890 */ /* 0x000fc8000fffe1ff */
[----:B------:R-:W-:Y:S02]  /*0600*/  USHF.L.U32 UR7, UR6, 0xb, URZ ;  /* 0x0000000b06077899 */ /* 0x000fe400080006ff */
[----:B------:R-:W-:Y:S01]  /*0610*/  USHF.L.U32 UR6, UR6, 0x1, URZ ;  /* 0x0000000106067899 */ /* 0x000fe200080006ff */
[----:B------:R-:W-:Y:S01]  /*0620*/  ELECT P1, URZ, PT ;  /* 0x0000000000ff782f */ /* 0x000fe20003820000 */
[----:B------:R-:W3:Y:S02]  /*0630*/  FENCE.VIEW.ASYNC.S ;  /* 0x00000000000073c6 */ /* 0x000ee40000000000 */
[----:B---3--:R3:W4:Y:S08]  /*0640*/  SYNCS.EXCH.64 URZ, [UR4], UR8 ;  /* 0x0000000804ff75b2 */ /* 0x0087300008000100 */
[----:B------:R3:W1:Y:S01]  /*0650*/  SYNCS.EXCH.64 URZ, [UR4+0x28], UR6 ;  /* 0x0000280604ff75b2 */ /* 0x0006620008000100 */
        /* <DEDUP_REMOVED lines=8> */
[----:B------:R-:W-:Y:S01]  /*06e0*/  NOP ;  /* 0x0000000000007918 */ /* 0x000fe20000000000 */
.L_x_9:
[----:B------:R-:W2:Y:S01]  /*06f0*/  SHFL.IDX PT, R0, R89, RZ, 0x1f ;  /* 0x00001fff59007589 */ /* 0x000ea200000e0000 */
[----:B------:R-:W-:Y:S01]  /*0700*/  NOP ;  /* 0x0000000000007918 */ /* 0x000fe20000000000 */
[----:B--2---:R-:W-:-:S13]  /*0710*/  ISETP.NE.AND P1, PT, R0, 0x1, PT ;  /* 0x000000010000780c */ /* 0x004fda0003f25270 */
[----:B------:R-:W-:Y:S05]  /*0720*/  @P1 BRA `(.L_x_10) ;  /* 0x00000000004c1947 */ /* 0x000fea0003800000 */
[----:B---3--:R-:W-:Y:S01]  /*0730*/  UMOV UR4, 0x400 ;  /* 0x0000040000047882 */ /* 0x008fe20000000000 */
        /* <DEDUP_REMOVED lines=10> */
[----:B------:R-:W2:Y:S02]  /*07e0*/  FENCE.VIEW.ASYNC.S ;  /* 0x00000000000073c6 */ /* 0x000ea40000000000 */
[----:B--2---:R2:W3:Y:S08]  /*07f0*/  SYNCS.EXCH.64 URZ, [UR4+0x50], UR8 ;  /* 0x0000500804ff75b2 */ /* 0x0044f00008000100 */
[----:B------:R2:W1:Y:S01]  /*0800*/  SYNCS.EXCH.64 URZ, [UR4+0x68], UR6 ;  /* 0x0000680604ff75b2 */ /* 0x0004620008000100 */
[----:B------:R2:W1:Y:S01]  /*0810*/  SYNCS.EXCH.64 URZ, [UR4+0x58], UR8 ;  /* 0x0000580804ff75b2 */ /* 0x0004620008000100 */
[----:B------:R2:W1:Y:S01]  /*0820*/  SYNCS.EXCH.64 URZ, [UR4+0x70], UR6 ;  /* 0x0000700604ff75b2 */ /* 0x0004620008000100 */
[----:B------:R2:W1:Y:S01]  /*0830*/  SYNCS.EXCH.64 URZ, [UR4+0x60], UR8 ;  /* 0x0000600804ff75b2 */ /* 0x0004620008000100 */
[----:B------:R2:W1:Y:S01]  /*0840*/  SYNCS.EXCH.64 URZ, [UR4+0x78], UR6 ;  /* 0x0000780604ff75b2 */ /* 0x0004620008000100 */
[----:B------:R-:W-:Y:S01]  /*0850*/  NOP ;  /* 0x0000000000007918 */ /* 0x000fe20000000000 */
.L_x_10:
[----:B------:R-:W4:Y:S01]  /*0860*/  SHFL.IDX PT, R0, R89, RZ, 0x1f ;  /* 0x00001fff59007589 */ /* 0x000f2200000e0000 */
[----:B------:R-:W-:Y:S01]  /*0870*/  NOP ;  /* 0x0000000000007918 */ /* 0x000fe20000000000 */
[----:B----4-:R-:W-:-:S13]  /*0880*/  ISETP.NE.AND P1, PT, R0, 0x3, PT ;  /* 0x000000030000780c */ /* 0x010fda0003f25270 */
[----:B------:R-:W-:Y:S05]  /*0890*/  @P1 BRA `(.L_x_11) ;  /* 0x00000000002c1947 */ /* 0x000fea0003800000 */
[----:B--23--:R-:W-:Y:S01]  /*08a0*/  UMOV UR6, 0x400 ;  /* 0x0000040000067882 */ /* 0x00cfe20000000000 */
[----:B------:R-:W-:Y:S01]  /*08b0*/  UMOV UR4, 0x20 ;  /* 0x0000002000047882 */ /* 0x000fe20000000000 */
[----:B------:R-:W-:Y:S02]  /*08c0*/  ULEA UR6, UR55, UR6, 0x18 ;  /* 0x0000000637067291 */ /* 0x000fe4000f8ec0ff */
[----:B------:R-:W-:-:S04]  /*08d0*/  UIADD3 UR4, UPT, UPT, -UR4, 0x100000, URZ ;  /* 0x0010000004047890 */ /* 0x000fc8000fffe1ff */
[----:B------:R-:W-:Y:S02]  /*08e0*/  USHF.L.U32 UR5, UR4, 0xb, URZ ;  /* 0x0000000b04057899 */ /* 0x000fe400080006ff */
[----:B------:R-:W-:Y:S01]  /*08f0*/  USHF.L.U32 UR4, UR4, 0x1, URZ ;  /* 0x0000000104047899 */ /* 0x000fe200080006ff */
[----:B------:R-:W-:Y:S01]  /*0900*/  ELECT P1, URZ, PT ;  /* 0x0000000000ff782f */ /* 0x000fe20003820000 */
[----:B------:R-:W2:Y:S10]  /*0910*/  FENCE.VIEW.ASYNC.S ;  /* 0x00000000000073c6 */ /* 0x000eb40000000000 */
[----:B--2---:R4:W2:Y:S01]  /*0920*/  SYNCS.EXCH.64 URZ, [UR6+0x80], UR4 ;  /* 0x0000800406ff75b2 */ /* 0x0048a20008000100 */
[----:B------:R4:W3:Y:S02]  /*0930*/  SYNCS.EXCH.64 URZ, [UR6+0x88], UR4 ;  /* 0x0000880406ff75b2 */ /* 0x0008e40008000100 */
[----:B----4-:R-:W-:Y:S01]  /*0940*/  NOP ;  /* 0x0000000000007918 */ /* 0x010fe20000000000 */
.L_x_11:
[----:B------:R-:W4:Y:S01]  /*0950*/  SHFL.IDX PT, R0, R89, RZ, 0x1f ;  /* 0x00001fff59007589 */ /* 0x000f2200000e0000 */
[----:B------:R-:W-:Y:S01]  /*0960*/  NOP ;  /* 0x0000000000007918 */ /* 0x000fe20000000000 */
[----:B----4-:R-:W-:-:S13]  /*0970*/  ISETP.NE.AND P1, PT, R0, 0x4, PT ;  /* 0x000000040000780c */ /* 0x010fda0003f25270 */
[----:B------:R-:W-:Y:S05]  /*0980*/  @P1 BRA `(.L_x_12) ;  /* 0x0000000000481947 */ /* 0x000fea0003800000 */
[----:B--23--:R-:W-:Y:S01]  /*0990*/  UMOV UR4, 0x720 ;  /* 0x0000072000047882 */ /* 0x00cfe20000000000 */
[----:B------:R-:W-:Y:S01]  /*09a0*/  UMOV UR6, 0x400 ;  /* 0x0000040000067882 */ /* 0x000fe20000000000 */
[----:B------:R-:W-:Y:S01]  /*09b0*/  USEL UR4, UR4, 0x620, UP5 ;  /* 0x0000062004047887 */ /* 0x000fe2000a800000 */
        /* <DEDUP_REMOVED lines=10> */
[----:B--2---:R4:W2:Y:S08]  /*0a60*/  SYNCS.EXCH.64 URZ, [UR6+0x90], UR8 ;  /* 0x0000900806ff75b2 */ /* 0x0048b00008000100 */
[----:B------:R4:W3:Y:S01]  /*0a70*/  SYNCS.EXCH.64 URZ, [UR6+0xa0], UR4 ;  /* 0x0000a00406ff75b2 */ /* 0x0008e20008000100 */
[----:B------:R4:W1:Y:S01]  /*0a80*/  SYNCS.EXCH.64 URZ, [UR6+0x98], UR8 ;  /* 0x0000980806ff75b2 */ /* 0x0008620008000100 */
[----:B------:R4:W1:Y:S02]  /*0a90*/  SYNCS.EXCH.64 URZ, [UR6+0xa8], UR4 ;  /* 0x0000a80406ff75b2 */ /* 0x0008640008000100 */
[----:B----4-:R-:W-:Y:S01]  /*0aa0*/  NOP ;  /* 0x0000000000007918 */ /* 0x010fe20000000000 */
.L_x_12:
[----:B------:R-:W4:Y:S01]  /*0ab0*/  SHFL.IDX PT, R0, R89, RZ, 0x1f ;  /* 0x00001fff59007589 */ /* 0x000f2200000e0000 */
[----:B------:R-:W-:Y:S01]  /*0ac0*/  NOP ;  /* 0x0000000000007918 */ /* 0x000fe20000000000 */
[----:B----4-:R-:W-:-:S13]  /*0ad0*/  ISETP.NE.AND P1, PT, R0, 0x5, PT ;  /* 0x000000050000780c */ /* 0x010fda0003f25270 */
[----:B------:R-:W-:Y:S05]  /*0ae0*/  @P1 BRA `(.L_x_13) ;  /* 0x0000000000541947 */ /* 0x000fea0003800000 */
[----:B--23--:R-:W-:Y:S01]  /*0af0*/  UMOV UR4, 0x400 ;  /* 0x0000040000047882 */ /* 0x00cfe20000000000 */
        /* <DEDUP_REMOVED lines=14> */
[----:B------:R4:W1:Y:S01]  /*0be0*/  SYNCS.EXCH.64 URZ, [UR4+0xd8], UR8 ;  /* 0x0000d80804ff75b2 */ /* 0x0008620008000100 */
[----:B------:R4:W1:Y:S01]  /*0bf0*/  SYNCS.EXCH.64 URZ, [UR4+0xc0], UR6 ;  /* 0x0000c00604ff75b2 */ /* 0x0008620008000100 */
[----:B------:R4:W1:Y:S01]  /*0c00*/  SYNCS.EXCH.64 URZ, [UR4+0xe0], UR8 ;  /* 0x0000e00804ff75b2 */ /* 0x0008620008000100 */
[----:B------:R4:W1:Y:S01]  /*0c10*/  SYNCS.EXCH.64 URZ, [UR4+0xc8], UR6 ;  /* 0x0000c80604ff75b2 */ /* 0x0008620008000100 */
[----:B------:R4:W1:Y:S02]  /*0c20*/  SYNCS.EXCH.64 URZ, [UR4+0xe8], UR8 ;  /* 0x0000e80804ff75b2 */ /* 0x0008640008000100 */
[----:B----4-:R-:W-:Y:S01]  /*0c30*/  NOP ;  /* 0x0000000000007918 */ /* 0x010fe20000000000 */
.L_x_13:
[----:B------:R-:W4:Y:S01]  /*0c40*/  SHFL.IDX PT, R0, R89, RZ, 0x1f ;  /* 0x00001fff59007589 */ /* 0x000f2200000e0000 */
[----:B------:R-:W-:Y:S01]  /*0c50*/  ISETP.NE.OR P0, PT, RZ, UR22, !P0 ;  /* 0x00000016ff007c0c */ /* 0x000fe2000c705670 */
        /* <DEDUP_REMOVED lines=12> */
[----:B------:R4:W3:Y:S01]  /*0d20*/  SYNCS.EXCH.64 URZ, [UR4+0x100], UR6 ;  /* 0x0001000604ff75b2 */ /* 0x0008e20008000100 */
[----:B------:R4:W1:Y:S01]  /*0d30*/  SYNCS.EXCH.64 URZ, [UR4+0xf8], UR6 ;  /* 0x0000f80604ff75b2 */ /* 0x0008620008000100 */
[----:B------:R4:W1:Y:S02]  /*0d40*/  SYNCS.EXCH.64 URZ, [UR4+0x108], UR6 ;  /* 0x0001080604ff75b2 */ /* 0x0008640008000100 */
[----:B----4-:R-:W-:Y:S01]  /*0d50*/  NOP ;  /* 0x0000000000007918 */ /* 0x010fe20000000000 */
.L_x_14:
[----:B------:R-:W-:Y:S01]  /*0d60*/  VOTEU.ALL UP0, P0 ;  /* 0x0000000000ff7886 */ /* 0x000fe20000000000 */
[----:B--23--:R-:W-:Y:S01]  /*0d70*/  UMOV UR4, 0x20 ;  /* 0x0000002000047882 */ /* 0x00cfe20000000000 */
[----:B------:R-:W2:Y:S01]  /*0d80*/  LDCU UR29, c[0x0][0x36c] ;  /* 0x00006d80ff1d77ac */ /* 0x000ea20008000800 */
[----:B------:R-:W-:Y:S01]  /*0d90*/  NOP ;  /* 0x0000000000007918 */ /* 0x000fe20000000000 */
[----:B------:R-:W-:Y:S01]  /*0da0*/  LOP3.LUT R0, R95, 0x1f, RZ, 0xc0, !PT ;  /* 0x0000001f5f007812 */ /* 0x000fe200078ec0ff */
[----:B------:R-:W-:Y:S01]  /*0db0*/  @!UP0 UMOV UR6, 0x400 ;  /* 0x0000040000068882 */ /* 0x000fe20000000000 */
[----:B------:R-:W-:-:S04]  /*0dc0*/  @!UP0 UIADD3 UR4, UPT, UPT, -UR4, 0x100000, URZ ;  /* 0x0010000004048890 */ /* 0x000fc8000fffe1ff */
[----:B------:R-:W-:Y:S02]  /*0dd0*/  @!UP0 USHF.L.U32 UR5, UR4, 0xb, URZ ;  /* 0x0000000b04058899 */ /* 0x000fe400080006ff */
[----:B------:R-:W-:Y:S02]  /*0de0*/  @!UP0 USHF.L.U32 UR4, UR4, 0x1, URZ ;  /* 0x0000000104048899 */ /* 0x000fe400080006ff */
[----:B------:R-:W-:Y:S01]  /*0df0*/  @!UP0 ULEA UR6, UR55, UR6, 0x18 ;  /* 0x0000000637068291 */ /* 0x000fe2000f8ec0ff */
[----:B------:R-:W-:Y:S01]  /*0e00*/  VOTEU.ALL UP0, P0 ;  /* 0x0000000000ff7886 */ /* 0x000fe20000000000 */
[----:B------:R-:W-:Y:S02]  /*0e10*/  UISETP.NE.AND UP6, UPT, UR22, URZ, UPT ;  /* 0x000000ff1600728c */ /* 0x000fe4000bfc5270 */
[----:B--2---:R-:W-:Y:S01]  /*0e20*/  UISETP.EQ.U32.AND UP1, UPT, UR29, 0x1, UPT ;  /* 0x000000011d00788c */ /* 0x004fe2000bf22070 */
[----:B------:R-:W2:Y:S07]  /*0e30*/  FENCE.VIEW.ASYNC.S ;  /* 0x00000000000073c6 */ /* 0x000eae0000000000 */
[----:B--2---:R2:W3:Y:S01]  /*0e40*/  @!UP0 SYNCS.EXCH.64 URZ, [UR6+0x110], UR4 ;  /* 0x0001100406ff85b2 */ /* 0x0044e20008000100 */
[----:B------:R-:W-:Y:S05]  /*0e50*/  BRA.U !UP1, `(.L_x_15) ;  /* 0x0000000109087547 */ /* 0x000fea000b800000 */
[----:B-1-3--:R-:W-:Y:S01]  /*0e60*/  UCGABAR_ARV ;  /* 0x00000000000079c7 */ /* 0x00afe20008000000 */
[----:B------:R-:W-:Y:S05]  /*0e70*/  BRA `(.L_x_16) ;  /* 0x0000000000047947 */ /* 0x000fea0003800000 */
.L_x_15:
[----:B-1-3--:R-:W-:Y:S01]  /*0e80*/  NOP ;  /* 0x0000000000007918 */ /* 0x00afe20000000000 */
.L_x_16:
[----:B------:R-:W1:Y:S01]  /*0e90*/  S2UR UR24, SR_CTAID.X ;  /* 0x00000000001879c3 */ /* 0x000e620000002500 */
[----:B------:R-:W-:-:S05]  /*0ea0*/  CS2R.32 R91, SR_CgaSize ;  /* 0x00000000005b7805 */ /* 0x000fca0000008a00 */
[----:B------:R-:W-:-:S05]  /*0eb0*/  IMAD R91, R91, -0xa0, RZ ;  /* 0xffffff605b5b7824 */ /* 0x000fca00078e02ff */
[----:B--2---:R-:W-:-:S14]  /*0ec0*/  R2UR UR5, R91 ;  /* 0x000000005b0572ca */ /* 0x004fdc00000e0000 */
[----:B------:R-:W2:Y:S01]  /*0ed0*/  LDCU UR5, c[0x0][UR5+0x2b0] ;  /* 0x00005600050577ac */ /* 0x000ea20008000800 */
[----:B------:R-:W-:-:S05]  /*0ee0*/  CS2R.32 R91, SR_CgaSize ;  /* 0x00000000005b7805 */ /* 0x000fca0000008a00 */
[----:B------:R-:W-:-:S05]  /*0ef0*/  IMAD R91, R91, -0xa0, RZ ;  /* 0xffffff605b5b7824 */ /* 0x000fca00078e02ff */
[----:B------:R-:W-:-:S14]  /*0f00*/  R2UR UR4, R91 ;  /* 0x000000005b0472ca */ /* 0x000fdc00000e0000 */
[----:B------:R-:W3:Y:S01]  /*0f10*/  LDCU UR4, c[0x0][UR4+0x2b4] ;  /* 0x00005680040477ac */ /* 0x000ee20008000800 */
[----:B------:R-:W4:Y:S01]  /*0f20*/  S2UR UR26, SR_CTAID.Y ;  /* 0x00000000001a79c3 */ /* 0x000f220000002600 */
[----:B------:R-:W-:-:S05]  /*0f30*/  CS2R.32 R91, SR_CgaSize ;  /* 0x00000000005b7805 */ /* 0x000fca0000008a00 */
[----:B------:R-:W-:-:S05]  /*0f40*/  IMAD R91, R91, -0xa0, RZ ;  /* 0xffffff605b5b7824 */ /* 0x000fca00078e02ff */
[----:B------:R-:W-:-:S14]  /*0f50*/  R2UR UR8, R91 ;  /* 0x000000005b0872ca */ /* 0x000fdc00000e0000 */
[----:B------:R-:W3:Y:S01]  /*0f60*/  LDCU UR8, c[0x0][UR8+0x2a0] ;  /* 0x00005400080877ac */ /* 0x000ee20008000800 */
[----:B------:R-:W-:-:S05]  /*0f70*/  CS2R.32 R91, SR_CgaSize ;  /* 0x00000000005b7805 */ /* 0x000fca0000008a00 */
[----:B------:R-:W-:-:S05]  /*0f80*/  IMAD R91, R91, -0xa0, RZ ;  /* 0xffffff605b5b7824 */ /* 0x000fca00078e02ff */
[----:B------:R-:W-:-:S14]  /*0f90*/  R2UR UR9, R91 ;  /* 0x000000005b0972ca */ /* 0x000fdc00000e0000 */
[----:B------:R-:W3:Y:S01]  /*0fa0*/  LDCU UR9, c[0x0][UR9+0x2a4] ;  /* 0x00005480090977ac */ /* 0x000ee20008000800 */
[----:B------:R-:W-:Y:S02]  /*0fb0*/  USHF.R.U32.HI UR12, URZ, 0x1, UR55 ;  /* 0x00000001ff0c7899 */ /* 0x000fe40008011637 */
[----:B------:R-:W-:Y:S02]  /*0fc0*/  USHF.R.U32.HI UR11, URZ, 0x2, UR55 ;  /* 0x00000002ff0b7899 */ /* 0x000fe40008011637 */
[----:B------:R-:W-:Y:S02]  /*0fd0*/  USHF.L.U32 UR39, UR55, 0xa, URZ ;  /* 0x0000000a37277899 */ /* 0x000fe400080006ff */
[----:B------:R-:W-:Y:S01]  /*0fe0*/  USHF.L.U32 UR38, UR55, 0x9, URZ ;  /* 0x0000000937267899 */ /* 0x000fe200080006ff */
[----:B-1----:R-:W-:Y:S01]  /*0ff0*/  I2FP.F32.U32 R3, UR24 ;  /* 0x0000001800037c45 */ /* 0x002fe20008201000 */
[----:B------:R-:W1:Y:S04]  /*1000*/  LDCU UR23, c[0x0][0xb24] ;  /* 0x00016480ff1777ac */ /* 0x000e680008000800 */
[----:B--2---:R-:W-:Y:S01]  /*1010*/  FMUL R3, R3, UR5 ;  /* 0x0000000503037c20 */ /* 0x004fe20008400000 */
[----:B------:R-:W-:Y:S01]  /*1020*/  ULOP3.LUT UR5, UR55, 0x3, URZ, 0xc0, !UPT ;  /* 0x0000000337057892 */ /* 0x000fe2000f8ec0ff */
[----:B----4-:R-:W-:Y:S01]  /*1030*/  I2FP.F32.U32 R2, UR26 ;  /* 0x0000001a00027c45 */ /* 0x010fe20008201000 */
[----:B------:R-:W2:Y:S03]  /*1040*/  LDCU UR42, c[0x0][0xb24] ;  /* 0x00016480ff2a77ac */ /* 0x000ea60008000800 */
[----:B------:R-:W4:Y:S01]  /*1050*/  F2I.U32.TRUNC.NTZ R3, R3 ;  /* 0x0000000300037305 */ /* 0x000f22000020f000 */
[----:B---3--:R-:W-:Y:S01]  /*1060*/  FMUL R2, R2, UR4 ;  /* 0x0000000402027c20 */ /* 0x008fe20008400000 */
[----:B------:R-:W-:-:S02]  /*1070*/  ULOP3.LUT UR4, UR68, 0x4, UR55, 0xf8, !UPT ;  /* 0x0000000444047892 */ /* 0x000fc4000f8ef837 */
[----:B------:R-:W-:Y:S02]  /*1080*/  UISETP.GT.U32.AND UP1, UPT, UR5, 0xffff, UPT ;  /* 0x0000ffff0500788c */ /* 0x000fe4000bf24070 */
[----:B------:R-:W-:Y:S02]  /*1090*/  UISETP.GT.U32.AND UP0, UPT, UR4, 0xffff, UPT ;  /* 0x0000ffff0400788c */ /* 0x000fe4000bf04070 */
[----:B------:R-:W3:Y:S01]  /*10a0*/  F2I.U32.TRUNC.NTZ R2, R2 ;  /* 0x0000000200027305 */ /* 0x000ee2000020f000 */
[----:B------:R-:W-:Y:S02]  /*10b0*/  USEL UR37, UR5, 0xffff, !UP1 ;  /* 0x0000ffff05257887 */ /* 0x000fe4000c800000 */
[----:B------:R-:W-:Y:S01]  /*10c0*/  USEL UR31, UR4, 0xffff, !UP0 ;  /* 0x0000ffff041f7887 */ /* 0x000fe2000c000000 */
[----:B------:R-:W1:Y:S01]  /*10d0*/  LDCU UR28, c[0x0][0xb30] ;  /* 0x00016600ff1c77ac */ /* 0x000e620008000800 */
[----:B----4-:R-:W-:Y:S02]  /*10e0*/  R2UR UR6, R3 ;  /* 0x00000000030672ca */ /* 0x010fe400000e0000 */
[----:B------:R-:W-:Y:S01]  /*10f0*/  PRMT R3, RZ, 0x7610, R3 ;  /* 0x00007610ff037816 */ /* 0x000fe20000000003 */
[----:B------:R-:W-:Y:S01]  /*1100*/  UMOV UR13, 0x11 ;  /* 0x00000011000d7882 */ /* 0x000fe20000000000 */
[----:B------:R-:W-:Y:S01]  /*1110*/  UMOV UR14, 0x5 ;  /* 0x00000005000e7882 */ /* 0x000fe20000000000 */
[----:B---3--:R-:W-:-:S02]  /*1120*/  R2UR UR7, R2 ;  /* 0x00000000020772ca */ /* 0x008fc400000e0000 */
[----:B------:R-:W-:-:S06]  /*1130*/  PRMT R2, RZ, 0x7610, R2 ;  /* 0x00007610ff027816 */ /* 0x000fcc0000000002 */
[----:B------:R-:W-:-:S04]  /*1140*/  UIADD3 UR5, UPT, UPT, -UR6, URZ, URZ ;  /* 0x000000ff06057290 */ /* 0x000fc8000fffe1ff */
[----:B------:R-:W-:Y:S02]  /*1150*/  UIMAD UR5, UR8, UR5, UR24 ;  /* 0x00000005080572a4 */ /* 0x000fe4000f8e0218 */
[----:B------:R-:W-:-:S04]  /*1160*/  UIADD3 UR4, UPT, UPT, -UR7, URZ, URZ ;  /* 0x000000ff07047290 */ /* 0x000fc8000fffe1ff */
[----:B------:R-:W-:Y:S01]  /*1170*/  IMAD.U32 R91, RZ, RZ, UR5 ;  /* 0x00000005ff5b7e24 */ /* 0x000fe2000f8e00ff */
[----:B------:R-:W-:-:S06]  /*1180*/  UIMAD UR4, UR9, UR4, UR26 ;  /* 0x00000004090472a4 */ /* 0x000fcc000f8e021a */
[----:B------:R-:W-:Y:S01]  /*1190*/  IMAD.U32 R90, RZ, RZ, UR4 ;  /* 0x00000004ff5a7e24 */ /* 0x000fe2000f8e00ff */
[----:B-12---:R-:W-:Y:S06]  /*11a0*/  BRA.U UP6, `(.L_x_17) ;  /* 0x00000001066c7547 */ /* 0x006fec000b800000 */
[----:B------:R-:W-:Y:S02]  /*11b0*/  R2UR UR15, R90 ;  /* 0x000000005a0f72ca */ /* 0x000fe400000e0000 */
[----:B------:R-:W-:-:S11]  /*11c0*/  R2UR UR5, R91 ;  /* 0x000000005b0572ca */ /* 0x000fd600000e0000 */
[----:B------:R-:W-:Y:S02]  /*11d0*/  UISETP.NE.AND UP0, UPT, UR15, URZ, UPT ;  /* 0x000000ff0f00728c */ /* 0x000fe4000bf05270 */
[----:B------:R-:W-:Y:S02]  /*11e0*/  UISETP.NE.AND UP2, UPT, UR15, 0x1, UPT ;  /* 0x000000010f00788c */ /* 0x000fe4000bf45270 */
[----:B------:R-:W-:Y:S02]  /*11f0*/  ULOP3.LUT UR4, UR5, 0x2, URZ, 0x3c, !UPT ;  /* 0x0000000205047892 */ /* 0x000fe4000f8e3cff */
[----:B------:R-:W-:Y:S02]  /*1200*/  UISETP.GT.U32.AND UP4, UPT, UR5, 0x1, UP0 ;  /* 0x000000010500788c */ /* 0x000fe40008784070 */
[----:B------:R-:W-:Y:S02]  /*1210*/  UISETP.GT.U32.AND UP3, UPT, UR5, 0x1, UP2 ;  /* 0x000000010500788c */ /* 0x000fe40009764070 */
[----:B------:R-:W-:-:S02]  /*1220*/  UISETP.GT.U32.AND UP1, UPT, UR4, 0x1, UP0 ;  /* 0x000000010400788c */ /* 0x000fc40008724070 */
[----:B------:R-:W-:Y:S02]  /*1230*/  ULOP3.LUT UR10, UR5, 0xfffffffe, URZ, 0xc0, !UPT ;  /* 0xfffffffe050a7892 */ /* 0x000fe4000f8ec0ff */
[----:B------:R-:W-:Y:S02]  /*1240*/  UISETP.GT.U32.AND UP0, UPT, UR4, 0x1, UP2 ;  /* 0x000000010400788c */ /* 0x000fe40009704070 */
[----:B------:R-:W-:Y:S02]  /*1250*/  USEL UR6, URZ, 0x1, UP4 ;  /* 0x00000001ff067887 */ /* 0x000fe4000a000000 */
[----:B------:R-:W-:Y:S02]  /*1260*/  USEL UR5, URZ, 0x10, UP3 ;  /* 0x00000010ff057887 */ /* 0x000fe40009800000 */
[----:B------:R-:W-:Y:S02]  /*1270*/  USEL UR4, URZ, 0x2, UP4 ;  /* 0x00000002ff047887 */ /* 0x000fe4000a000000 */
[----:B------:R-:W-:-:S02]  /*1280*/  USEL UR9, URZ, 0x20, UP3 ;  /* 0x00000020ff097887 */ /* 0x000fc40009800000 */
[----:B------:R-:W-:Y:S02]  /*1290*/  USEL UR8, URZ, 0x4, UP1 ;  /* 0x00000004ff087887 */ /* 0x000fe40008800000 */
[----:B------:R-:W-:Y:S02]  /*12a0*/  UIADD3 UR4, UPT, UPT, UR4, UR5, UR6 ;  /* 0x0000000504047290 */ /* 0x000fe4000fffe006 */
[----:B------:R-:W-:Y:S02]  /*12b0*/  USEL UR6, URZ, 0x8, UP1 ;  /* 0x00000008ff067887 */ /* 0x000fe40008800000 */
[----:B------:R-:W-:Y:S02]  /*12c0*/  USEL UR7, URZ, 0x40, UP0 ;  /* 0x00000040ff077887 */ /* 0x000fe40008000000 */
[----:B------:R-:W-:Y:S02]  /*12d0*/  UIADD3 UR5, UPT, UPT, UR8, UR9, UR4 ;  /* 0x0000000908057290 */ /* 0x000fe4000fffe004 */
[----:B------:R-:W-:-:S02]  /*12e0*/  ULEA UR4, UR15, UR10, 0x2 ;  /* 0x0000000a0f047291 */ /* 0x000fc4000f8e10ff */
[----:B------:R-:W-:Y:S02]  /*12f0*/  USEL UR8, URZ, 0x80, UP0 ;  /* 0x00000080ff087887 */ /* 0x000fe40008000000 */
[----:B------:R-:W-:-:S03]  /*1300*/  UIADD3 UR5, UPT, UPT, UR6, UR7, UR5 ;  /* 0x0000000706057290 */ /* 0x000fc6000fffe005 */
[----:B------:R-:W-:Y:S01]  /*1310*/  UMOV UR6, 0x3 ;  /* 0x0000000300067882 */ /* 0x000fe20000000000 */
[----:B------:R-:W-:Y:S02]  /*1320*/  UIADD3 UR5, UPT, UPT, UR5, UR8, URZ ;  /* 0x0000000805057290 */ /* 0x000fe4000fffe0ff */
[----:B------:R-:W-:-:S04]  /*1330*/  USHF.L.U32 UR4, UR6, UR4, URZ ;  /* 0x0000000406047299 */ /* 0x000fc800080006ff */
[----:B------:R-:W-:Y:S02]  /*1340*/  IMAD.U32 R3, RZ, RZ, UR5 ;  /* 0x00000005ff037e24 */ /* 0x000fe4000f8e00ff */
[----:B------:R-:W-:-:S07]  /*1350*/  IMAD.U32 R2, RZ, RZ, UR4 ;  /* 0x00000004ff027e24 */ /* 0x000fce000f8e00ff */
.L_x_17:
[----:B------:R-:W1:Y:S01]  /*1360*/  S2UR UR36, SR_CTAID.Z ;  /* 0x00000000002479c3 */ /* 0x000e620000002700 */
[----:B------:R-:W-:Y:S02]  /*1370*/  UISETP.GE.AND UP0, UPT, UR23, 0x1, UPT ;  /* 0x000000011700788c */ /* 0x000fe4000bf06270 */
[----:B------:R-:W-:Y:S02]  /*1380*/  ULOP3.LUT UR37, UR37, 0xffff, URZ, 0xc0, !UPT ;  /* 0x0000ffff25257892 */ /* 0x000fe4000f8ec0ff */
[----:B------:R-:W-:Y:S02]  /*1390*/  ULOP3.LUT UR31, UR31, 0xffff, URZ, 0xc0, !UPT ;  /* 0x0000ffff1f1f7892 */ /* 0x000fe4000f8ec0ff */
[----:B------:R-:W-:Y:S02]  /*13a0*/  UISETP.NE.AND UP3, UPT, UR22, 0x2, UPT ;  /* 0x000000021600788c */ /* 0x000fe4000bf65270 */
[----:B------:R-:W-:Y:S02]  /*13b0*/  ULOP3.LUT UR57, UR12, 0x1, URZ, 0xc0, !UPT ;  /* 0x000000010c397892 */ /* 0x000fe4000f8ec0ff */
[----:B------:R-:W-:-:S02]  /*13c0*/  ULOP3.LUT UR54, UR11, 0x1, URZ, 0xc0, !UPT ;  /* 0x000000010b367892 */ /* 0x000fc4000f8ec0ff */
[----:B------:R-:W-:Y:S02]  /*13d0*/  ULOP3.LUT UR39, UR39, 0x1000, URZ, 0xc0, !UPT ;  /* 0x0000100027277892 */ /* 0x000fe4000f8ec0ff */
[----:B------:R-:W-:Y:S02]  /*13e0*/  ULOP3.LUT UR38, UR38, 0x400, URZ, 0xc0, !UPT ;  /* 0x0000040026267892 */ /* 0x000fe4000f8ec0ff */
[----:B------:R-:W-:Y:S02]  /*13f0*/  USHF.L.U32 UR37, UR13, UR37, URZ ;  /* 0x000000250d257299 */ /* 0x000fe400080006ff */
[----:B------:R-:W-:Y:S01]  /*1400*/  USHF.L.U32 UR31, UR14, UR31, URZ ;  /* 0x0000001f0e1f7299 */ /* 0x000fe200080006ff */
[----:B------:R-:W-:Y:S01]  /*1410*/  UMOV UR25, UR24 ;  /* 0x0000001800197c82 */ /* 0x000fe20008000000 */
[----:B------:R-:W-:Y:S10]  /*1420*/  BRA.U !UP0, `(.L_x_18) ;  /* 0x0000000108d47547 */ /* 0x000ff4000b800000 */
[----:B------:R-:W2:Y:S01]  /*1430*/  LDCU.128 UR12, c[0x0][0xb10] ;  /* 0x00016200ff0c77ac */ /* 0x000ea20008000c00 */
[----:B------:R-:W3:Y:S01]  /*1440*/  LDCU UR6, c[0x0][0x370] ;  /* 0x00006e00ff0677ac */ /* 0x000ee20008000800 */
[----:B------:R-:W4:Y:S01]  /*1450*/  LDCU UR5, c[0x0][0x374] ;  /* 0x00006e80ff0577ac */ /* 0x000f220008000800 */
[----:B------:R-:W1:Y:S01]  /*1460*/  LDCU UR27, c[0x0][0xb0c] ;  /* 0x00016180ff1b77ac */ /* 0x000e620008000800 */
[----:B------:R-:W1:Y:S01]  /*1470*/  LDCU UR4, c[0x0][0xb20] ;  /* 0x00016400ff0477ac */ /* 0x000e620008000800 */
[----:B------:R-:W1:Y:S01]  /*1480*/  LDCU.64 UR8, c[0x0][0xb28] ;  /* 0x00016500ff0877ac */ /* 0x000e620008000a00 */
[----:B--2---:R-:W-:Y:S02]  /*1490*/  UISETP.NE.AND UP0, UPT, UR14, 0x1, UPT ;  /* 0x000000010e00788c */ /* 0x004fe4000bf05270 */
[----:B----4-:R-:W-:Y:S02]  /*14a0*/  UIMAD.WIDE.U32 UR10, UR5, UR15, URZ ;  /* 0x0000000f050a72a5 */ /* 0x010fe4000f8e00ff */
[----:B---3--:R-:W-:-:S02]  /*14b0*/  UIMAD.WIDE.U32 UR18, UR6, UR12, URZ ;  /* 0x0000000c061272a5 */ /* 0x008fc4000f8e00ff */
[----:B-1----:R-:W-:Y:S02]  /*14c0*/  UISETP.NE.AND UP1, UPT, UR27, 0x1, UPT ;  /* 0x000000011b00788c */ /* 0x002fe4000bf25270 */
[----:B------:R-:W-:Y:S01]  /*14d0*/  UISETP.NE.AND UP2, UPT, UR23, 0x1, UPT ;  /* 0x000000011700788c */ /* 0x000fe2000bf45270 */
[----:B------:R-:W-:Y:S02]  /*14e0*/  UMOV UR10, UR11 ;  /* 0x0000000b000a7c82 */ /* 0x000fe40008000000 */
[----:B------:R-:W-:Y:S01]  /*14f0*/  UMOV UR18, UR19 ;  /* 0x0000001300127c82 */ /* 0x000fe20008000000 */
[----:B------:R-:W-:Y:S02]  /*1500*/  @UP0 USHF.R.U32.HI UR5, URZ, UR4, UR10 ;  /* 0x00000004ff050299 */ /* 0x000fe4000801160a */
[----:B------:R-:W-:Y:S02]  /*1510*/  UIMAD.WIDE.U32 UR20, UR26, UR15, URZ ;  /* 0x0000000f1a1472a5 */ /* 0x000fe4000f8e00ff */
[----:B------:R-:W-:-:S02]  /*1520*/  UIMAD.WIDE.U32 UR10, UR5, UR8, URZ ;  /* 0x00000008050a72a5 */ /* 0x000fc4000f8e00ff */
[----:B------:R-:W-:Y:S02]  /*1530*/  @UP1 USHF.R.U32.HI UR6, URZ, UR13, UR18 ;  /* 0x0000000dff061299 */ /* 0x000fe40008011612 */
[----:B------:R-:W-:Y:S02]  /*1540*/  UIMAD.WIDE.U32 UR16, UR24, UR12, URZ ;  /* 0x0000000c181072a5 */ /* 0x000fe4000f8e00ff */
[----:B------:R-:W-:Y:S01]  /*1550*/  UIMAD.WIDE.U32 UR18, UR6, UR8, URZ ;  /* 0x00000008061272a5 */ /* 0x000fe2000f8e00ff */
[----:B------:R-:W-:Y:S01]  /*1560*/  UMOV UR20, UR21 ;  /* 0x0000001500147c82 */ /* 0x000fe20008000000 */
[----:B------:R-:W-:Y:S01]  /*1570*/  UMOV UR10, UR11 ;  /* 0x0000000b000a7c82 */ /* 0x000fe20008000000 */
[----:B------:R-:W-:Y:S02]  /*1580*/  USHF.R.U32.HI UR20, URZ, UR4, UR20 ;  /* 0x00000004ff147299 */ /* 0x000fe40008011614 */
[----:B------:R-:W-:Y:S02]  /*1590*/  @UP2 USHF.R.U32.HI UR5, URZ, UR9, UR10 ;  /* 0x00000009ff052299 */ /* 0x000fe4000801160a */
[----:B------:R-:W-:Y:S01]  /*15a0*/  UMOV UR7, UR19 ;  /* 0x0000001300077c82 */ /* 0x000fe20008000000 */
[----:B------:R-:W-:Y:S01]  /*15b0*/  UMOV UR16, UR17 ;  /* 0x0000001100107c82 */ /* 0x000fe20008000000 */
[----:B------:R-:W-:-:S02]  /*15c0*/  @UP2 USHF.R.U32.HI UR6, URZ, UR9, UR7 ;  /* 0x00000009ff062299 */ /* 0x000fc40008011607 */
[----:B------:R-:W-:Y:S02]  /*15d0*/  USHF.R.U32.HI UR16, URZ, UR13, UR16 ;  /* 0x0000000dff107299 */ /* 0x000fe40008011610 */
[----:B------:R-:W-:Y:S02]  /*15e0*/  USEL UR4, UR26, UR20, !UP0 ;  /* 0x000000141a047287 */ /* 0x000fe4000c000000 */
[----:B------:R-:W-:Y:S02]  /*15f0*/  UIMAD UR7, UR5, UR23, URZ ;  /* 0x00000017050772a4 */ /* 0x000fe4000f8e02ff */
[----:B------:R-:W-:Y:S02]  /*1600*/  USEL UR5, UR24, UR16, !UP1 ;  /* 0x0000001018057287 */ /* 0x000fe4000c800000 */
[----:B------:R-:W-:Y:S02]  /*1610*/  UIMAD UR12, UR6, UR23, URZ ;  /* 0x00000017060c72a4 */ /* 0x000fe4000f8e02ff */
[----:B------:R-:W-:-:S02]  /*1620*/  UISETP.GE.AND UP0, UPT, UR4, UR7, UPT ;  /* 0x000000070400728c */ /* 0x000fc4000bf06270 */
[----:B------:R-:W-:Y:S02]  /*1630*/  UIMAD.WIDE.U32 UR10, UR4, UR8, URZ ;  /* 0x00000008040a72a5 */ /* 0x000fe4000f8e00ff */
[----:B------:R-:W-:Y:S02]  /*1640*/  UISETP.GE.OR UP0, UPT, UR5, UR12, UP0 ;  /* 0x0000000c0500728c */ /* 0x000fe40008706670 */
[----:B------:R-:W-:Y:S02]  /*1650*/  UIMAD.WIDE.U32 UR12, UR5, UR8, URZ ;  /* 0x00000008050c72a5 */ /* 0x000fe4000f8e00ff */
[----:B------:R-:W-:Y:S01]  /*1660*/  UIADD3 UR10, UPT, UPT, -UR4, URZ, URZ ;  /* 0x000000ff040a7290 */ /* 0x000fe2000fffe1ff */
[----:B------:R-:W-:Y:S01]  /*1670*/  UMOV UR8, UR11 ;  /* 0x0000000b00087c82 */ /* 0x000fe20008000000 */
[----:B------:R-:W-:Y:S02]  /*1680*/  UIADD3 UR25, UPT, UPT, -UR5, URZ, URZ ;  /* 0x000000ff05197290 */ /* 0x000fe4000fffe1ff */
[----:B------:R-:W-:-:S03]  /*1690*/  USHF.R.U32.HI UR8, URZ, UR9, UR8 ;  /* 0x00000009ff087299 */ /* 0x000fc60008011608 */
[----:B------:R-:W-:Y:S01]  /*16a0*/  @!UP0 UMOV UR7, UR13 ;  /* 0x0000000d00078c82 */ /* 0x000fe20008000000 */
[----:B------:R-:W-:Y:S02]  /*16b0*/  UIMAD UR26, UR14, UR10, UR26 ;  /* 0x0000000a0e1a72a4 */ /* 0x000fe4000f8e021a */
[----:B------:R-:W-:Y:S02]  /*16c0*/  USEL UR8, UR4, UR8, !UP2 ;  /* 0x0000000804087287 */ /* 0x000fe4000d000000 */
[----:B------:R-:W-:Y:S02]  /*16d0*/  @!UP0 USHF.R.U32.HI UR7, URZ, UR9, UR7 ;  /* 0x00000009ff078299 */ /* 0x000fe40008011607 */
[----:B------:R-:W-:Y:S02]  /*16e0*/  UIADD3 UR9, UPT, UPT, -UR8, URZ, URZ ;  /* 0x000000ff08097290 */ /* 0x000fe4000fffe1ff */
[----:B------:R-:W-:Y:S02]  /*16f0*/  @!UP0 USEL UR7, UR5, UR7, !UP2 ;  /* 0x0000000705078287 */ /* 0x000fe4000d000000 */
[----:B------:R-:W-:-:S02]  /*1700*/  UIMAD UR9, UR23, UR9, UR4 ;  /* 0x00000009170972a4 */ /* 0x000fc4000f8e0204 */
[----:B------:R-:W-:Y:S02]  /*1710*/  @!UP0 UIADD3 UR8, UPT, UPT, UR8, -UR7, URZ ;  /* 0x8000000708088290 */ /* 0x000fe4000fffe0ff */
[----:B------:R-:W-:Y:S02]  /*1720*/  @!UP0 UIMAD UR6, UR9, UR6, UR7 ;  /* 0x00000006090682a4 */ /* 0x000fe4000f8e0207 */
[----:B------:R-:W-:Y:S02]  /*1730*/  @!UP0 UIMAD UR4, UR8, UR23, UR5 ;  /* 0x00000017080482a4 */ /* 0x000fe4000f8e0205 */
[----:B------:R-:W-:Y:S02]  /*1740*/  UIMAD UR25, UR27, UR25, UR24 ;  /* 0x000000191b1972a4 */ /* 0x000fe4000f8e0218 */
[----:B------:R-:W-:Y:S01]  /*1750*/  UIMAD UR26, UR4, UR14, UR26 ;  /* 0x0000000e041a72a4 */ /* 0x000fe2000f8e021a */
[----:B------:R-:W-:Y:S02]  /*1760*/  @!UP0 UMOV UR5, UR6 ;  /* 0x0000000600058c82 */ /* 0x000fe40008000000 */
[----:B------:R-:W-:-:S12]  /*1770*/  UIMAD UR25, UR5, UR27, UR25 ;  /* 0x0000001b051972a4 */ /* 0x000fd8000f8e0219 */
.L_x_18:
[----:B------:R-:W-:-:S09]  /*1780*/  UISETP.NE.AND UP0, UPT, UR28, 0x1, UPT ;  /* 0x000000011c00788c */ /* 0x000fd2000bf05270 */
[----:B------:R-:W-:Y:S05]  /*1790*/  BRA.U UP0, `(.L_x_19) ;  /* 0x0000000100447547 */ /* 0x000fea000b800000 */
[----:B------:R-:W2:Y:S01]  /*17a0*/  LDCU.128 UR8, c[0x0][0xb10] ;  /* 0x00016200ff0877ac */ /* 0x000ea20008000c00 */
[----:B------:R-:W3:Y:S01]  /*17b0*/  LDCU UR12, c[0x0][0xb0c] ;  /* 0x00016180ff0c77ac */ /* 0x000ee20008000800 */
[----:B------:R-:W4:Y:S01]  /*17c0*/  LDCU UR13, c[0x0][0xb20] ;  /* 0x00016400ff0d77ac */ /* 0x000f220008000800 */
[----:B--2---:R-:W-:Y:S02]  /*17d0*/  UIMAD.WIDE.U32 UR6, UR25, UR8, URZ ;  /* 0x00000008190672a5 */ /* 0x004fe4000f8e00ff */
[----:B------:R-:W-:Y:S02]  /*17e0*/  UIMAD.WIDE.U32 UR4, UR26, UR11, URZ ;  /* 0x0000000b1a0472a5 */ /* 0x000fe4000f8e00ff */
[----:B---3--:R-:W-:Y:S02]  /*17f0*/  UISETP.NE.AND UP1, UPT, UR12, 0x1, UPT ;  /* 0x000000010c00788c */ /* 0x008fe4000bf25270 */
[----:B------:R-:W-:Y:S01]  /*1800*/  UISETP.NE.AND UP0, UPT, UR10, 0x1, UPT ;  /* 0x000000010a00788c */ /* 0x000fe2000bf05270 */
[----:B------:R-:W-:-:S02]  /*1810*/  UMOV UR6, UR7 ;  /* 0x0000000700067c82 */ /* 0x000fc40008000000 */
[----:B------:R-:W-:Y:S01]  /*1820*/  UMOV UR4, UR5 ;  /* 0x0000000500047c82 */ /* 0x000fe20008000000 */
[----:B------:R-:W-:Y:S02]  /*1830*/  USHF.R.U32.HI UR9, URZ, UR9, UR6 ;  /* 0x00000009ff097299 */ /* 0x000fe40008011606 */
[----:B----4-:R-:W-:Y:S02]  /*1840*/  USHF.R.U32.HI UR4, URZ, UR13, UR4 ;  /* 0x0000000dff047299 */ /* 0x010fe40008011604 */
[----:B------:R-:W-:Y:S02]  /*1850*/  USEL UR5, UR25, UR9, !UP1 ;  /* 0x0000000919057287 */ /* 0x000fe4000c800000 */
[----:B------:R-:W-:-:S04]  /*1860*/  USEL UR4, UR26, UR4, !UP0 ;  /* 0x000000041a047287 */ /* 0x000fc8000c000000 */
[----:B------:R-:W-:Y:S02]  /*1870*/  UIADD3 UR6, UPT, UPT, -UR4, UR5, URZ ;  /* 0x0000000504067290 */ /* 0x000fe4000fffe1ff */
[----:B------:R-:W-:Y:S02]  /*1880*/  UIADD3 UR4, UPT, UPT, UR4, -UR5, URZ ;  /* 0x8000000504047290 */ /* 0x000fe4000fffe0ff */
[----:B------:R-:W-:Y:S02]  /*1890*/  UIMAD UR26, UR6, UR10, UR26 ;  /* 0x0000000a061a72a4 */ /* 0x000fe4000f8e021a */
[----:B------:R-:W-:-:S12]  /*18a0*/  UIMAD UR25, UR4, UR12, UR25 ;  /* 0x0000000c041972a4 */ /* 0x000fd8000f8e0219 */
.L_x_19:
[----:B------:R-:W-:-:S09]  /*18b0*/  UISETP.EQ.U32.AND UP0, UPT, UR29, 0x1, UPT ;  /* 0x000000011d00788c */ /* 0x000fd2000bf02070 */
[----:B------:R-:W-:Y:S05]  /*18c0*/  BRA.U !UP0, `(.L_x_20) ;  /* 0x00000001080c7547 */ /* 0x000fea000b800000 */
[----:B------:R-:W-:Y:S01]  /*18d0*/  UCGABAR_WAIT ;  /* 0x0000000000007dc7 */ /* 0x000fe20008000000 */
[----:B------:R-:W-:Y:S01]  /*18e0*/  CCTL.IVALL ;  /* 0x00000000ff00798f */ /* 0x000fe20002000000 */
[----:B------:R-:W-:Y:S05]  /*18f0*/  BRA `(.L_x_21) ;  /* 0x0000000000047947 */ /* 0x000fea0003800000 */
.L_x_20:
[----:B------:R-:W-:Y:S06]  /*1900*/  BAR.SYNC.DEFER_BLOCKING 0x0 ;  /* 0x0000000000007b1d */ /* 0x000fec0000010000 */
.L_x_21:
[----:B------:R-:W-:Y:S05]  /*1910*/  BRA.U UP3, `(.L_x_22) ;  /* 0x0000001503b07547 */ /* 0x000fea000b800000 */
[----:B------:R-:W2:Y:S01]  /*1920*/  LDCU UR6, c[0x0][0x38c] ;  /* 0x00007180ff0677ac */ /* 0x000ea20008000800 */
[----:B------:R-:W-:Y:S01]  /*1930*/  PLOP3.LUT P2, PT, PT, PT, UP5, 0x80, 0x8 ;  /* 0x000000000008781c */ /* 0x000fe20003f4f058 */
[----:B------:R-:W-:Y:S01]  /*1940*/  IMAD.MOV.U32 R12, RZ, RZ, 0x1 ;  /* 0x00000001ff0c7424 */ /* 0x000fe200078e00ff */
[----:B------:R-:W-:Y:S01]  /*1950*/  ISETP.NE.AND P3, PT, R0, RZ, P4 ;  /* 0x000000ff0000720c */ /* 0x000fe20002765270 */
[----:B------:R-:W-:Y:S01]  /*1960*/  USHF.L.U32 UR7, UR24, 0x5, URZ ;  /* 0x0000000518077899 */ /* 0x000fe200080006ff */
[----:B------:R-:W-:Y:S01]  /*1970*/  PLOP3.LUT P2, PT, P2, PT, PT, 0x8, 0x80 ;  /* 0x000000000080781c */ /* 0x000fe2000174e170 */
[----:B------:R-:W-:Y:S01]  /*1980*/  USHF.L.U32 UR8, UR24, 0x7, URZ ;  /* 0x0000000718087899 */ /* 0x000fe200080006ff */
[----:B------:R-:W-:Y:S01]  /*1990*/  CS2R R10, SRZ ;  /* 0x00000000000a7805 */ /* 0x000fe2000001ff00 */
[----:B------:R-:W-:Y:S01]  /*19a0*/  UISETP.NE.AND UP1, UPT, UR22, URZ, UPT ;  /* 0x000000ff1600728c */ /* 0x000fe2000bf25270 */
[----:B------:R-:W-:Y:S01]  /*19b0*/  IMAD.MOV.U32 R9, RZ, RZ, RZ ;  /* 0x000000ffff097224 */ /* 0x000fe200078e00ff */
[----:B------:R-:W3:Y:S01]  /*19c0*/  LDCU UR50, c[0x0][0x370] ;  /* 0x00006e00ff3277ac */ /* 0x000ee20008000800 */
[----:B------:R-:W-:Y:S01]  /*19d0*/  IMAD.MOV.U32 R8, RZ, RZ, 0x1 ;  /* 0x00000001ff087424 */ /* 0x000fe200078e00ff */
[----:B------:R-:W4:Y:S01]  /*19e0*/  LDCU.64 UR46, c[0x0][0x348] ;  /* 0x00006900ff2e77ac */ /* 0x000f220008000a00 */
[----:B--2---:R-:W-:-:S02]  /*19f0*/  UIADD3 UR5, UPT, UPT, UR6, 0x7f, URZ ;  /* 0x0000007f06057890 */ /* 0x004fc4000fffe0ff */
[----:B------:R-:W-:Y:S02]  /*1a00*/  UIADD3 UR58, UPT, UPT, UR6, 0xfe, URZ ;  /* 0x000000fe063a7890 */ /* 0x000fe4000fffe0ff */
[----:B------:R-:W-:Y:S01]  /*1a10*/  USHF.R.S32.HI UR4, URZ, 0x1f, UR5 ;  /* 0x0000001fff047899 */ /* 0x000fe20008011405 */
[----:B------:R-:W2:Y:S03]  /*1a20*/  LDCU UR49, c[0x0][0x374] ;  /* 0x00006e80ff3177ac */ /* 0x000ea60008000800 */
[----:B------:R-:W-:Y:S02]  /*1a30*/  ULEA.HI UR4, UR4, UR5, URZ, 0x7 ;  /* 0x0000000504047291 */ /* 0x000fe4000f8f38ff */
[----:B------:R-:W-:Y:S02]  /*1a40*/  UIADD3 UR5, UPT, UPT, UR6, -0x1, URZ ;  /* 0xffffffff06057890 */ /* 0x000fe4000fffe0ff */
[----:B------:R-:W-:-:S02]  /*1a50*/  USHF.R.S32.HI UR52, URZ, 0x7, UR4 ;  /* 0x00000007ff347899 */ /* 0x000fc40008011404 */
[----:B------:R-:W-:Y:S02]  /*1a60*/  UISETP.GE.U32.AND UP2, UPT, UR5, -0xff, UPT ;  /* 0xffffff010500788c */ /* 0x000fe4000bf46070 */
[----:B------:R-:W-:Y:S02]  /*1a70*/  UISETP.LT.U32.AND UP0, UPT, UR52, 0x5, UPT ;  /* 0x000000053400788c */ /* 0x000fe4000bf01070 */
[----:B------:R-:W-:Y:S02]  /*1a80*/  ULOP3.LUT UR6, UR7, 0x20, URZ, 0xc0, !UPT ;  /* 0x0000002007067892 */ /* 0x000fe4000f8ec0ff */
[----:B------:R-:W-:Y:S02]  /*1a90*/  USEL UR51, UR52, 0x5, UP0 ;  /* 0x0000000534337887 */ /* 0x000fe40008000000 */
[----:B------:R-:W-:Y:S02]  /*1aa0*/  ULOP3.LUT UR5, UR8, 0x80, URZ, 0xc0, !UPT ;  /* 0x0000008008057892 */ /* 0x000fe4000f8ec0ff */
[----:B------:R-:W-:-:S02]  /*1ab0*/  UIADD3 UR4, UPT, UPT, UR51, -0x1, URZ ;  /* 0xffffffff33047890 */ /* 0x000fc4000fffe0ff */
[----:B------:R-:W-:Y:S02]  /*1ac0*/  @UP2 UIADD3 UR4, UPT, UPT, UR51, URZ, URZ ;  /* 0x000000ff33042290 */ /* 0x000fe4000fffe0ff */
[----:B------:R-:W-:Y:S02]  /*1ad0*/  USEL UR40, UR40, 0x2, UP1 ;  /* 0x0000000228287887 */ /* 0x000fe40008800000 */
[----:B------:R-:W-:Y:S02]  /*1ae0*/  ULEA UR57, UR57, UR6, 0x4 ;  /* 0x0000000639397291 */ /* 0x000fe4000f8e20ff */
[----:B------:R-:W-:Y:S02]  /*1af0*/  ULEA UR54, UR54, UR5, 0x6 ;  /* 0x0000000536367291 */ /* 0x000fe4000f8e30ff */
[----:B------:R-:W-:Y:S02]  /*1b00*/  UIADD3 UR56, UPT, UPT, UR52, -UR51, URZ ;  /* 0x8000003334387290 */ /* 0x000fe4000fffe0ff */
[----:B------:R-:W-:-:S02]  /*1b10*/  UIADD3 UR41, UPT, UPT, UR4, 0x1, URZ ;  /* 0x0000000104297890 */ /* 0x000fc4000fffe0ff */
[----:B------:R-:W-:Y:S01]  /*1b20*/  UIADD3 UR53, UPT, UPT, -UR4, URZ, URZ ;  /* 0x000000ff04357290 */ /* 0x000fe2000fffe1ff */
[----:B--234-:R-:W-:-:S11]  /*1b30*/  UMOV UR29, URZ ;  /* 0x000000ff001d7c82 */ /* 0x01cfd60008000000 */
.L_x_46:
[----:B------:R-:W-:Y:S01]  /*1b40*/  UISETP.NE.AND UP0, UPT, UR55, URZ, UPT ;  /* 0x000000ff3700728c */ /* 0x000fe2000bf05270 */
[----:B------:R-:W2:Y:S08]  /*1b50*/  S2UR UR55, SR_CgaCtaId ;  /* 0x00000000003779c3 */ /* 0x000eb00000008800 */
[----:B-1-3--:R-:W-:Y:S05]  /*1b60*/  BRA.U UP0, `(.L_x_23) ;  /* 0x0000000100347547 */ /* 0x00afea000b800000 */
[----:B------:R-:W3:Y:S01]  /*1b70*/  S2R R0, SR_CgaCtaId ;  /* 0x0000000000007919 */ /* 0x000ee20000008800 */
[----:B------:R-:W-:Y:S02]  /*1b80*/  MOV R3, 0x400 ;  /* 0x0000040000037802 */ /* 0x000fe40000000f00 */
[----:B------:R-:W-:Y:S02]  /*1b90*/  SHF.L.U32 R2, R8, 0x1f, RZ ;  /* 0x0000001f08027819 */ /* 0x000fe400000006ff */
[----:B---3--:R-:W-:-:S05]  /*1ba0*/  LEA R0, R0, R3, 0x18 ;  /* 0x0000000300007211 */ /* 0x008fca00078ec0ff */
[----:B------:R-:W-:-:S04]  /*1bb0*/  IMAD R3, R9, 0x8, R0 ;  /* 0x0000000809037824 */ /* 0x000fc800078e0200 */
[----:B------:R-:W3:Y:S02]  /*1bc0*/  SYNCS.PHASECHK.TRANS64.TRYWAIT P0, [R3+URZ+0x100], R2 ;  /* 0x00010002030075a7 */ /* 0x000ee400080011ff */
[----:B---3--:R-:W-:Y:S05]  /*1bd0*/  @!P0 BRA `(.L_x_24) ;  /* 0x0000006c001c8947 */ /* 0x008fea0003800000 */
.L_x_138:
[----:B------:R-:W-:Y:S01]  /*1be0*/  VIADD R9, R9, 0x1 ;  /* 0x0000000109097836 */ /* 0x000fe20000000000 */
[----:B------:R3:W-:Y:S04]  /*1bf0*/  SYNCS.ARRIVE.TRANS64.A1T0 RZ, [R3+URZ+0xf0], RZ ;  /* 0x0000f0ff03ff79a7 */ /* 0x0007e800081000ff */
[----:B------:R-:W-:-:S04]  /*1c00*/  ISETP.NE.AND P0, PT, R9, 0x2, PT ;  /* 0x000000020900780c */ /* 0x000fc80003f05270 */
[----:B------:R-:W-:Y:S02]  /*1c10*/  SEL R9, R9, RZ, P0 ;  /* 0x000000ff09097207 */ /* 0x000fe40000000000 */
[----:B---3--:R-:W-:-:S04]  /*1c20*/  SEL R3, RZ, 0x1, P0 ;  /* 0x00000001ff037807 */ /* 0x008fc80000000000 */
[----:B------:R-:W-:Y:S02]  /*1c30*/  LOP3.LUT R8, R8, R3, RZ, 0x3c, !PT ;  /* 0x0000000308087212 */ /* 0x000fe400078e3cff */
.L_x_23:
[----:B------:R-:W-:Y:S01]  /*1c40*/  UMOV UR21, 0x400 ;  /* 0x0000040000157882 */ /* 0x000fe20000000000 */
[----:B------:R-:W-:Y:S01]  /*1c50*/  SHF.L.U32 R0, R12, 0x1f, RZ ;  /* 0x0000001f0c007819 */ /* 0x000fe200000006ff */
[----:B--2---:R-:W-:Y:S02]  /*1c60*/  ULEA UR21, UR55, UR21, 0x18 ;  /* 0x0000001537157291 */ /* 0x004fe4000f8ec0ff */
[----:B------:R-:W-:Y:S02]  /*1c70*/  UISETP.GE.U32.AND UP0, UPT, UR58, 0xff, UPT ;  /* 0x000000ff3a00788c */ /* 0x000fe4000bf06070 */
[----:B------:R-:W-:Y:S02]  /*1c80*/  ULEA UR4, UR29, UR21, 0x3 ;  /* 0x000000151d047291 */ /* 0x000fe4000f8e18ff */
[----:B------:R-:W-:Y:S01]  /*1c90*/  ULEA UR19, UR26, UR57, 0x6 ;  /* 0x000000391a137291 */ /* 0x000fe2000f8e30ff */
[----:B------:R-:W-:-:S06]  /*1ca0*/  UMOV UR13, URZ ;  /* 0x000000ff000d7c82 */ /* 0x000fcc0008000000 */
[----:B------:R2:W3:Y:S01]  /*1cb0*/  SYNCS.PHASECHK.TRANS64.TRYWAIT P1, [UR4+0x28], R0 ;  /* 0x00002800ff0075a7 */ /* 0x0004e20008021104 */
[----:B------:R-:W-:-:S04]  /*1cc0*/  ULEA.HI UR4, UR25, UR25, URZ, 0x1 ;  /* 0x0000001919047291 */ /* 0x000fc8000f8f08ff */
[----:B------:R-:W-:-:S04]  /*1cd0*/  USHF.L.U32 UR4, UR4, 0x7, URZ ;  /* 0x0000000704047899 */ /* 0x000fc800080006ff */
[----:B------:R-:W-:-:S04]  /*1ce0*/  ULOP3.LUT UR35, UR4, 0xffffff00, URZ, 0xc0, !UPT ;  /* 0xffffff0004237892 */ /* 0x000fc8000f8ec0ff */
[----:B------:R-:W-:Y:S01]  /*1cf0*/  UIADD3 UR35, UPT, UPT, UR54, UR35, URZ ;  /* 0x0000002336237290 */ /* 0x000fe2000fffe0ff */
[----:B------:R-:W-:Y:S11]  /*1d00*/  BRA.U !UP0, `(.L_x_25) ;  /* 0x0000000508147547 */ /* 0x000ff6000b800000 */
[----:B------:R-:W-:Y:S01]  /*1d10*/  UMOV UR30, UR53 ;  /* 0x00000035001e7c82 */ /* 0x000fe20008000000 */
[----:B------:R-:W-:Y:S01]  /*1d20*/  UMOV UR5, UR29 ;  /* 0x0000001d00057c82 */ /* 0x000fe20008000000 */
[----:B------:R-:W-:-:S05]  /*1d30*/  UMOV UR26, 0x40 ;  /* 0x00000040001a7882 */ /* 0x000fca0000000000 */
.L_x_33:
[----:B------:R-:W-:Y:S01]  /*1d40*/  ULEA UR6, UR5, UR21, 0x3 ;  /* 0x0000001505067291 */ /* 0x000fe2000f8e18ff */
[----:B---3--:R-:W-:Y:S01]  /*1d50*/  @P4 MOV R2, 0x14000 ;  /* 0x0001400000024802 */ /* 0x008fe20000000f00 */
[----:B-123--:R-:W-:Y:S10]  /*1d60*/  @P1 BRA `(.L_x_26) ;  /* 0x00000000000c1947 */ /* 0x00eff40003800000 */
[----:B------:R-:W-:-:S04]  /*1d70*/  SHF.L.U32 R3, R12, 0x1f, RZ ;  /* 0x0000001f0c037819 */ /* 0x000fc800000006ff */
[----:B------:R-:W3:Y:S02]  /*1d80*/  SYNCS.PHASECHK.TRANS64.TRYWAIT P0, [UR6+0x28], R3 ;  /* 0x00002803ff0075a7 */ /* 0x000ee40008001106 */
[----:B---3--:R-:W-:Y:S05]  /*1d90*/  @!P0 BRA `(.L_x_27) ;  /* 0x0000006800c08947 */ /* 0x008fea0003800000 */
.L_x_26:
[----:B------:R3:W-:Y:S01]  /*1da0*/  @P4 SYNCS.ARRIVE.TRANS64 RZ, [UR6], R2 ;  /* 0x00000002ffff49a7 */ /* 0x0007e20008000006 */
[----:B------:R-:W-:Y:S02]  /*1db0*/  ULOP3.LUT UR4, UR40, 0x2, URZ, 0xfc, !UPT ;  /* 0x0000000228047892 */ /* 0x000fe4000f8efcff */
[----:B------:R-:W-:Y:S02]  /*1dc0*/  UIADD3 UR30, UPT, UPT, UR30, 0x1, URZ ;  /* 0x000000011e1e7890 */ /* 0x000fe4000fffe0ff */
[----:B------:R-:W-:Y:S02]  /*1dd0*/  UISETP.NE.AND UP0, UPT, UR4, 0x2, UPT ;  /* 0x000000020400788c */ /* 0x000fe4000bf05270 */
[----:B------:R-:W-:-:S07]  /*1de0*/  UISETP.NE.AND UP2, UPT, UR30, 0x1, UPT ;  /* 0x000000011e00788c */ /* 0x000fce000bf45270 */
[----:B------:R-:W-:Y:S05]  /*1df0*/  BRA.U UP0, `(.L_x_28) ;  /* 0x0000000100047547 */ /* 0x000fea000b800000 */
[----:B-1----:R-:W-:Y:S05]  /*1e00*/  BPT.TRAP 0x1 ;  /* 0x000000040000795c */ /* 0x002fea0000300000 */
.L_x_28:
[----:B------:R-:W-:Y:S04]  /*1e10*/  BSSY.RECONVERGENT B0, `(.L_x_29) ;  /* 0x0000003000007945 */ /* 0x000fe80003800200 */
[----:B------:R-:W-:Y:S05]  /*1e20*/  @!P3 BRA `(.L_x_30) ;  /* 0x000000000004b947 */ /* 0x000fea0003800000 */
[----:B-1----:R-:W-:Y:S05]  /*1e30*/  BPT.TRAP 0x1 ;  /* 0x000000040000795c */ /* 0x002fea0000300000 */
.L_x_30:
[----:B-1----:R-:W-:Y:S05]  /*1e40*/  BSYNC.RECONVERGENT B0 ;  /* 0x0000000000007941 */ /* 0x002fea0003800200 */
.L_x_29:
[----:B------:R-:W-:Y:S01]  /*1e50*/  UIADD3 UR4, UPT, UPT, UR5, 0x1, URZ ;  /* 0x0000000105047890 */ /* 0x000fe2000fffe0ff */
[----:B------:R-:W-:Y:S01]  /*1e60*/  BSSY.RECONVERGENT B0, `(.L_x_31) ;  /* 0x000002b000007945 */ /* 0x000fe20003800200 */
[----:B------:R-:W-:Y:S02]  /*1e70*/  ELECT P0, URZ, PT ;  /* 0x0000000000ff782f */ /* 0x000fe40003800000 */
[----:B------:R-:W-:-:S04]  /*1e80*/  UISETP.NE.AND UP0, UPT, UR4, 0x5, UPT ;  /* 0x000000050400788c */ /* 0x000fc8000bf05270 */
[----:B------:R-:W-:Y:S02]  /*1e90*/  USEL UR7, URZ, 0x1, UP0 ;  /* 0x00000001ff077887 */ /* 0x000fe40008000000 */
[----:B------:R-:W-:-:S04]  /*1ea0*/  USEL UR29, UR4, URZ, UP0 ;  /* 0x000000ff041d7287 */ /* 0x000fc80008000000 */
[----:B------:R-:W-:Y:S01]  /*1eb0*/  ULEA UR4, UR29, UR21, 0x3 ;  /* 0x000000151d047291 */ /* 0x000fe2000f8e18ff */
[----:B------:R-:W-:-:S04]  /*1ec0*/  LOP3.LUT R12, R12, UR7, RZ, 0x3c, !PT ;  /* 0x000000070c0c7c12 */ /* 0x000fc8000f8e3cff */
[----:B--2---:R-:W-:-:S04]  /*1ed0*/  SHF.L.U32 R0, R12, 0x1f, RZ ;  /* 0x0000001f0c007819 */ /* 0x004fc800000006ff */
[----:B------:R1:W2:Y:S01]  /*1ee0*/  SYNCS.PHASECHK.TRANS64.TRYWAIT P1, [UR4+0x28], R0 ;  /* 0x00002800ff0075a7 */ /* 0x0002a20008021104 */
[----:B------:R-:W-:Y:S05]  /*1ef0*/  @!P0 BRA `(.L_x_32) ;  /* 0x0000000000848947 */ /* 0x000fea0003800000 */
[----:B------:R-:W-:Y:S02]  /*1f00*/  ULEA UR24, UR5, UR39, 0xe ;  /* 0x0000002705187291 */ /* 0x000fe4000f8e70ff */
[----:B------:R-:W-:Y:S02]  /*1f10*/  ULEA UR8, UR5, UR38, 0xc ;  /* 0x0000002605087291 */ /* 0x000fe4000f8e60ff */
[----:B------:R-:W-:Y:S02]  /*1f20*/  UIADD3 UR22, UP1, UPT, UR46, 0x80, URZ ;  /* 0x000000802e167890 */ /* 0x000fe4000ff3e0ff */
[----:B------:R-:W-:Y:S02]  /*1f30*/  ULEA UR24, UR24, UR21, 0x1 ;  /* 0x0000001518187291 */ /* 0x000fe4000f8e08ff */
[----:B------:R-:W-:Y:S02]  /*1f40*/  UIADD3 UR14, UP0, UPT, UR46, 0x180, URZ ;  /* 0x000001802e0e7890 */ /* 0x000fe4000ff1e0ff */
[----:B------:R-:W-:-:S02]  /*1f50*/  ULEA UR8, UR8, UR21, 0x1 ;  /* 0x0000001508087291 */ /* 0x000fc4000f8e08ff */
[----:B------:R-:W-:Y:S02]  /*1f60*/  UIADD3 UR34, UPT, UPT, UR26, -0x40, URZ ;  /* 0xffffffc01a227890 */ /* 0x000fe4000fffe0ff */
[----:B------:R-:W-:Y:S02]  /*1f70*/  ULOP3.LUT UR33, UR6, 0xfefffff8, URZ, 0xc0, !UPT ;  /* 0xfefffff806217892 */ /* 0x000fe4000f8ec0ff */
[----:B------:R-:W-:Y:S02]  /*1f80*/  UIADD3.X UR23, UPT, UPT, URZ, UR47, URZ, UP1, !UPT ;  /* 0x0000002fff177290 */ /* 0x000fe40008ffe4ff */
[----:B------:R-:W-:Y:S02]  /*1f90*/  UIADD3 UR32, UPT, UPT, UR24, 0x6400, URZ ;  /* 0x0000640018207890 */ /* 0x000fe4000fffe0ff */
[----:B------:R-:W-:Y:S02]  /*1fa0*/  UPRMT UR7, URZ, 0x5410, UR37 ;  /* 0x00005410ff077896 */ /* 0x000fe40008000025 */
[----:B------:R-:W-:-:S02]  /*1fb0*/  UIADD3 UR24, UPT, UPT, UR24, 0xa400, URZ ;  /* 0x0000a40018187890 */ /* 0x000fc4000fffe0ff */
[----:B------:R-:W-:Y:S02]  /*1fc0*/  UIADD3.X UR15, UPT, UPT, URZ, UR47, URZ, UP0, !UPT ;  /* 0x0000002fff0f7290 */ /* 0x000fe400087fe4ff */
[----:B------:R-:W-:Y:S02]  /*1fd0*/  UIADD3 UR16, UPT, UPT, UR8, 0x2e400, URZ ;  /* 0x0002e40008107890 */ /* 0x000fe4000fffe0ff */
[----:B------:R-:W-:Y:S02]  /*1fe0*/  UPRMT UR4, URZ, 0x5410, UR31 ;  /* 0x00005410ff047896 */ /* 0x000fe4000800001f */
[----:B------:R-:W-:Y:S01]  /*1ff0*/  UIADD3 UR8, UPT, UPT, UR8, 0x2f400, URZ ;  /* 0x0002f40008087890 */ /* 0x000fe2000fffe0ff */
[----:B------:R-:W-:Y:S01]  /*2000*/  UMOV UR44, 0x0 ;  /* 0x00000000002c7882 */ /* 0x000fe20000000000 */
[----:B------:R-:W-:Y:S01]  /*2010*/  UMOV UR45, 0x10000000 ;  /* 0x10000000002d7882 */ /* 0x000fe20000000000 */
[----:B------:R-:W-:Y:S01]  /*2020*/  UMOV UR27, UR35 ;  /* 0x00000023001b7c82 */ /* 0x000fe20008000000 */
[----:B------:R-:W-:Y:S01]  /*2030*/  UMOV UR28, UR36 ;  /* 0x00000024001c7c82 */ /* 0x000fe20008000000 */
[----:B------:R-:W-:Y:S01]  /*2040*/  UMOV UR25, UR33 ;  /* 0x0000002100197c82 */ /* 0x000fe20008000000 */
[----:B------:R-:W-:Y:S01]  /*2050*/  UMOV UR20, UR36 ;  /* 0x0000002400147c82 */ /* 0x000fe20008000000 */
[----:B------:R-:W-:Y:S01]  /*2060*/  UMOV UR17, UR33 ;  /* 0x0000002100117c82 */ /* 0x000fe20008000000 */
[----:B------:R-:W-:Y:S01]  /*2070*/  UMOV UR18, UR34 ;  /* 0x0000002200127c82 */ /* 0x000fe20008000000 */
[----:B------:R4:W-:Y:S01]  /*2080*/  UTMALDG.3D.MULTICAST.2CTA [UR32], [UR22], UR7, desc[UR44] ;  /* 0x00002c20160073b4 */ /* 0x0009e20008211807 */
[----:B------:R-:W-:Y:S01]  /*2090*/  UMOV UR10, UR26 ;  /* 0x0000001a000a7c82 */ /* 0x000fe20008000000 */
[----:B------:R-:W-:Y:S01]  /*20a0*/  UMOV UR11, UR19 ;  /* 0x00000013000b7c82 */ /* 0x000fe20008000000 */
[----:B------:R-:W-:Y:S01]  /*20b0*/  UMOV UR12, UR36 ;  /* 0x00000024000c7c82 */ /* 0x000fe20008000000 */
[----:B------:R-:W-:Y:S01]  /*20c0*/  UMOV UR9, UR33 ;  /* 0x0000002100097c82 */ /* 0x000fe20008000000 */
[----:B------:R4:W-:Y:S01]  /*20d0*/  UTMALDG.3D.MULTICAST.2CTA [UR24], [UR22], UR7, desc[UR44] ;  /* 0x00002c18160073b4 */ /* 0x0009e20008211807 */
[----:B------:R4:W-:Y:S01]  /*20e0*/  UTMALDG.3D.MULTICAST.2CTA [UR16], [UR14], UR4, desc[UR44] ;  /* 0x00002c100e0073b4 */ /* 0x0009e20008211804 */
[----:B------:R4:W-:Y:S02]  /*20f0*/  UTMALDG.3D.MULTICAST.2CTA [UR8], [UR14], UR4, desc[UR44] ;  /* 0x00002c080e0073b4 */ /* 0x0009e40008211804 */
[----:B----4-:R-:W-:Y:S01]  /*2100*/  NOP ;  /* 0x0000000000007918 */ /* 0x010fe20000000000 */
.L_x_32:
[----:B------:R-:W-:Y:S05]  /*2110*/  BSYNC.RECONVERGENT B0 ;  /* 0x0000000000007941 */ /* 0x000fea0003800200 */
.L_x_31:
[----:B------:R-:W-:Y:S01]  /*2120*/  UIADD3 UR26, UPT, UPT, UR26, 0x80, URZ ;  /* 0x000000801a1a7890 */ /* 0x000fe2000fffe0ff */
[----:B------:R-:W-:Y:S01]  /*2130*/  UMOV UR5, UR29 ;  /* 0x0000001d00057c82 */ /* 0x000fe20008000000 */
[----:B------:R-:W-:Y:S01]  /*2140*/  UMOV UR13, UR41 ;  /* 0x00000029000d7c82 */ /* 0x000fe20008000000 */
[----:B------:R-:W-:Y:S09]  /*2150*/  BRA.U UP2, `(.L_x_33) ;  /* 0xfffffff902f87547 */ /* 0x000ff2000b83ffff */
.L_x_25:
[----:B------:R-:W-:Y:S01]  /*2160*/  ULEA UR4, UR29, UR21, 0x3 ;  /* 0x000000151d047291 */ /* 0x000fe2000f8e18ff */
[----:B-12---:R-:W-:Y:S01]  /*2170*/  SHF.L.U32 R0, R12, 0x1f, RZ ;  /* 0x0000001f0c007819 */ /* 0x006fe200000006ff */
[----:B------:R-:W-:Y:S01]  /*2180*/  @!P2 SYNCS.ARRIVE.TRANS64.A1T0 RZ, [UR21+0x88], RZ ;  /* 0x000088ffffffa9a7 */ /* 0x000fe20008100015 */
[----:B------:R-:W-:-:S06]  /*2190*/  UISETP.GT.AND UP0, UPT, UR52, UR51, UPT ;  /* 0x000000333400728c */ /* 0x000fcc000bf04270 */
[----:B---3--:R1:W2:Y:S03]  /*21a0*/  SYNCS.PHASECHK.TRANS64.TRYWAIT P1, [UR4+0x28], R0 ;  /* 0x00002800ff0075a7 */ /* 0x0082a60008021104 */
[----:B------:R-:W-:Y:S05]  /*21b0*/  BRA.U !UP0, `(.L_x_34) ;  /* 0x00000005080c7547 */ /* 0x000fea000b800000 */
[----:B------:R-:W-:Y:S01]  /*21c0*/  UIADD3 UR23, UPT, UPT, UR56, UR13, URZ ;  /* 0x0000000d38177290 */ /* 0x000fe2000fffe0ff */
[----:B------:R-:W-:-:S11]  /*21d0*/  UMOV UR6, UR29 ;  /* 0x0000001d00067c82 */ /* 0x000fd60008000000 */
.L_x_42:
[----:B------:R-:W-:Y:S01]  /*21e0*/  ULEA UR7, UR6, UR21, 0x3 ;  /* 0x0000001506077291 */ /* 0x000fe2000f8e18ff */
[----:B--2---:R-:W-:Y:S01]  /*21f0*/  @P4 MOV R2, 0x14000 ;  /* 0x0001400000024802 */ /* 0x004fe20000000f00 */
[----:B--23--:R-:W-:Y:S10]  /*2200*/  @P1 BRA `(.L_x_35) ;  /* 0x00000000000c1947 */ /* 0x00cff40003800000 */
[----:B------:R-:W-:-:S04]  /*2210*/  SHF.L.U32 R3, R12, 0x1f, RZ ;  /* 0x0000001f0c037819 */ /* 0x000fc800000006ff */
[----:B------:R-:W2:Y:S02]  /*2220*/  SYNCS.PHASECHK.TRANS64.TRYWAIT P0, [UR7+0x28], R3 ;  /* 0x00002803ff0075a7 */ /* 0x000ea40008001107 */
[----:B--2---:R-:W-:Y:S05]  /*2230*/  @!P0 BRA `(.L_x_36) ;  /* 0x0000006400b08947 */ /* 0x004fea0003800000 */
.L_x_35:
[----:B------:R2:W-:Y:S01]  /*2240*/  @P4 SYNCS.ARRIVE.TRANS64 RZ, [UR7], R2 ;  /* 0x00000002ffff49a7 */ /* 0x0005e20008000007 */
[----:B------:R-:W-:-:S04]  /*2250*/  ULOP3.LUT UR4, UR40, 0x2, URZ, 0xfc, !UPT ;  /* 0x0000000228047892 */ /* 0x000fc8000f8efcff */
[----:B------:R-:W-:-:S09]  /*2260*/  UISETP.NE.AND UP0, UPT, UR4, 0x2, UPT ;  /* 0x000000020400788c */ /* 0x000fd2000bf05270 */
[----:B------:R-:W-:Y:S05]  /*2270*/  BRA.U UP0, `(.L_x_37) ;  /* 0x0000000100047547 */ /* 0x000fea000b800000 */
[----:B------:R-:W-:Y:S05]  /*2280*/  BPT.TRAP 0x1 ;  /* 0x000000040000795c */ /* 0x000fea0000300000 */
.L_x_37:
[----:B------:R-:W-:Y:S04]  /*2290*/  BSSY.RECONVERGENT B0, `(.L_x_38) ;  /* 0x0000003000007945 */ /* 0x000fe80003800200 */
[----:B------:R-:W-:Y:S05]  /*22a0*/  @!P3 BRA `(.L_x_39) ;  /* 0x000000000004b947 */ /* 0x000fea0003800000 */
[----:B------:R-:W-:Y:S05]  /*22b0*/  BPT.TRAP 0x1 ;  /* 0x000000040000795c */ /* 0x000fea0000300000 */
.L_x_39:
[----:B------:R-:W-:Y:S05]  /*22c0*/  BSYNC.RECONVERGENT B0 ;  /* 0x0000000000007941 */ /* 0x000fea0003800200 */
.L_x_38:
        /* <DEDUP_REMOVED lines=8> */
[----:B-1----:R-:W-:-:S04]  /*2350*/  SHF.L.U32 R0, R12, 0x1f, RZ ;  /* 0x0000001f0c007819 */ /* 0x002fc800000006ff */
[----:B------:R1:W3:Y:S01]  /*2360*/  SYNCS.PHASECHK.TRANS64.TRYWAIT P1, [UR4+0x28], R0 ;  /* 0x00002800ff0075a7 */ /* 0x0002e20008021104 */
[----:B------:R-:W-:Y:S05]  /*2370*/  @!P0 BRA `(.L_x_41) ;  /* 0x0000000000888947 */ /* 0x000fea0003800000 */
[----:B------:R-:W-:Y:S02]  /*2380*/  ULEA UR24, UR6, UR39, 0xe ;  /* 0x0000002706187291 */ /* 0x000fe4000f8e70ff */
[----:B------:R-:W-:Y:S02]  /*2390*/  ULEA UR8, UR6, UR38, 0xc ;  /* 0x0000002606087291 */ /* 0x000fe4000f8e60ff */
[----:B------:R-:W-:Y:S02]  /*23a0*/  UIADD3 UR4, UP1, UPT, UR46, 0x80, URZ ;  /* 0x000000802e047890 */ /* 0x000fe4000ff3e0ff */
[----:B------:R-:W-:Y:S02]  /*23b0*/  ULEA UR24, UR24, UR21, 0x1 ;  /* 0x0000001518187291 */ /* 0x000fe4000f8e08ff */
[----:B------:R-:W-:Y:S02]  /*23c0*/  USHF.L.U32 UR34, UR13, 0x7, URZ ;  /* 0x000000070d227899 */ /* 0x000fe400080006ff */
[----:B------:R-:W-:-:S02]  /*23d0*/  UIADD3 UR14, UP0, UPT, UR46, 0x180, URZ ;  /* 0x000001802e0e7890 */ /* 0x000fc4000ff1e0ff */
[----:B------:R-:W-:Y:S02]  /*23e0*/  ULEA UR8, UR8, UR21, 0x1 ;  /* 0x0000001508087291 */ /* 0x000fe4000f8e08ff */
[----:B------:R-:W-:Y:S02]  /*23f0*/  ULOP3.LUT UR33, UR7, 0xfefffff8, URZ, 0xc0, !UPT ;  /* 0xfefffff807217892 */ /* 0x000fe4000f8ec0ff */
[----:B------:R-:W-:Y:S02]  /*2400*/  UIADD3.X UR5, UPT, UPT, URZ, UR47, URZ, UP1, !UPT ;  /* 0x0000002fff057290 */ /* 0x000fe40008ffe4ff */
[----:B------:R-:W-:Y:S02]  /*2410*/  UIADD3 UR32, UPT, UPT, UR24, 0x6400, URZ ;  /* 0x0000640018207890 */ /* 0x000fe4000fffe0ff */
[----:B------:R-:W-:Y:S02]  /*2420*/  UPRMT UR10, URZ, 0x5410, UR37 ;  /* 0x00005410ff0a7896 */ /* 0x000fe40008000025 */
[----:B------:R-:W-:-:S02]  /*2430*/  UIADD3 UR26, UPT, UPT, UR34, 0x40, URZ ;  /* 0x00000040221a7890 */ /* 0x000fc4000fffe0ff */
[----:B------:R-:W-:Y:S02]  /*2440*/  UIADD3 UR24, UPT, UPT, UR24, 0xa400, URZ ;  /* 0x0000a40018187890 */ /* 0x000fe4000fffe0ff */
        /* <DEDUP_REMOVED lines=9> */
[----:B------:R-:W-:Y:S01]  /*24e0*/  UTMALDG.3D.MULTICAST.2CTA [UR32], [UR4], UR10, desc[UR44] ;  /* 0x00002c20040073b4 */ /* 0x000fe2000821180a */
[----:B------:R-:W-:Y:S01]  /*24f0*/  UMOV UR20, UR36 ;  /* 0x0000002400147c82 */ /* 0x000fe20008000000 */
[----:B------:R-:W-:Y:S01]  /*2500*/  UMOV UR17, UR33 ;  /* 0x0000002100117c82 */ /* 0x000fe20008000000 */
[----:B------:R-:W-:Y:S01]  /*2510*/  UMOV UR18, UR34 ;  /* 0x0000002200127c82 */ /* 0x000fe20008000000 */
[----:B------:R-:W-:Y:S01]  /*2520*/  UMOV UR11, UR19 ;  /* 0x00000013000b7c82 */ /* 0x000fe20008000000 */
[----:B------:R-:W-:Y:S01]  /*2530*/  UMOV UR12, UR36 ;  /* 0x00000024000c7c82 */ /* 0x000fe20008000000 */
[----:B------:R-:W-:Y:S01]  /*2540*/  UMOV UR9, UR33 ;  /* 0x0000002100097c82 */ /* 0x000fe20008000000 */
[----:B------:R4:W-:Y:S01]  /*2550*/  UTMALDG.3D.MULTICAST.2CTA [UR24], [UR4], UR10, desc[UR44] ;  /* 0x00002c18040073b4 */ /* 0x0009e2000821180a */
[----:B------:R1:W-:Y:S01]  /*2560*/  UTMALDG.3D.MULTICAST.2CTA [UR16], [UR14], UR22, desc[UR44] ;  /* 0x00002c100e0073b4 */ /* 0x0003e20008211816 */
[----:B----4-:R-:W-:-:S02]  /*2570*/  UMOV UR10, UR26 ;  /* 0x0000001a000a7c82 */ /* 0x010fc40008000000 */
[----:B------:R1:W-:Y:S02]  /*2580*/  UTMALDG.3D.MULTICAST.2CTA [UR8], [UR14], UR22, desc[UR44] ;  /* 0x00002c080e0073b4 */ /* 0x0003e40008211816 */
[----:B-1----:R-:W-:Y:S01]  /*2590*/  NOP ;  /* 0x0000000000007918 */ /* 0x002fe20000000000 */
.L_x_41:
[----:B------:R-:W-:Y:S05]  /*25a0*/  BSYNC.RECONVERGENT B0 ;  /* 0x0000000000007941 */ /* 0x000fea0003800200 */
.L_x_40:
[----:B------:R-:W-:Y:S01]  /*25b0*/  UIADD3 UR13, UPT, UPT, UR13, 0x1, URZ ;  /* 0x000000010d0d7890 */ /* 0x000fe2000fffe0ff */
[----:B------:R-:W-:-:S03]  /*25c0*/  UMOV UR6, UR29 ;  /* 0x0000001d00067c82 */ /* 0x000fc60008000000 */
[----:B------:R-:W-:-:S09]  /*25d0*/  UISETP.NE.AND UP0, UPT, UR13, UR23, UPT ;  /* 0x000000170d00728c */ /* 0x000fd2000bf05270 */
[----:B------:R-:W-:Y:S05]  /*25e0*/  BRA.U UP0, `(.L_x_42) ;  /* 0xfffffff900fc7547 */ /* 0x000fea000b83ffff */
.L_x_34:
[C---:B------:R-:W-:Y:S01]  /*25f0*/  LEA R3, R11.reuse, UR21, 0x3 ;  /* 0x000000150b037c11 */ /* 0x040fe2000f8e18ff */
[----:B------:R-:W-:Y:S01]  /*2600*/  NOP ;  /* 0x0000000000007918 */ /* 0x000fe20000000000 */
[----:B-1----:R-:W-:Y:S02]  /*2610*/  SHF.L.U32 R0, R10, 0x1f, RZ ;  /* 0x0000001f0a007819 */ /* 0x002fe400000006ff */
[----:B------:R-:W-:Y:S02]  /*2620*/  LEA R5, R11, UR21, 0x4 ;  /* 0x000000150b057c11 */ /* 0x000fe4000f8e20ff */
[----:B------:R-:W1:Y:S02]  /*2630*/  SYNCS.PHASECHK.TRANS64.TRYWAIT P0, [R3+URZ+0x90], R0 ;  /* 0x00009000030075a7 */ /* 0x000e6400080011ff */
[----:B-1----:R-:W-:Y:S05]  /*2640*/  @!P0 BRA `(.L_x_43) ;  /* 0x0000006000c48947 */ /* 0x002fea0003800000 */
.L_x_141:
[----:B------:R-:W4:Y:S01]  /*2650*/  LDS.128 R4, [R5+0x120] ;  /* 0x0001200005047984 */ /* 0x000f220000000c00 */
[----:B------:R-:W-:Y:S01]  /*2660*/  UISETP.GE.AND UP0, UPT, UR42, 0x1, UPT ;  /* 0x000000012a00788c */ /* 0x000fe2000bf06270 */
[----:B------:R-:W-:Y:S01]  /*2670*/  @!PT LDS RZ, [RZ] ;  /* 0x00000000fffff984 */ /* 0x000fe20000000800 */
[----:B------:R-:W-:Y:S01]  /*2680*/  @!PT LDS RZ, [RZ] ;  /* 0x00000000fffff984 */ /* 0x000fe20000000800 */
[----:B------:R-:W-:Y:S01]  /*2690*/  @!PT LDS RZ, [RZ] ;  /* 0x00000000fffff984 */ /* 0x000fe20000000800 */
[----:B------:R-:W-:Y:S01]  /*26a0*/  @!PT LDS RZ, [RZ] ;  /* 0x00000000fffff984 */ /* 0x000fe20000000800 */
[----:B------:R1:W-:Y:S06]  /*26b0*/  MEMBAR.ALL.CTA ;  /* 0x0000000000007992 */ /* 0x0003ec0000008000 */
[----:B-1----:R-:W1:Y:S01]  /*26c0*/  FENCE.VIEW.ASYNC.S ;  /* 0x00000000000073c6 */ /* 0x002e620000000000 */
[----:B----4-:R-:W-:-:S13]  /*26d0*/  LOP3.LUT P0, RZ, R6, 0x1, RZ, 0xc0, !PT ;  /* 0x0000000106ff7812 */ /* 0x010fda000780c0ff */
[----:B-1----:R-:W-:Y:S01]  /*26e0*/  VOTEU.ANY UP1, P0 ;  /* 0x0000000000ff7886 */ /* 0x002fe20000020100 */
[----:B------:R-:W-:-:S13]  /*26f0*/  PLOP3.LUT P0, PT, PT, PT, UP1, 0x80, 0x8 ;  /* 0x000000000008781c */ /* 0x000fda0003f0f018 */
[----:B------:R-:W-:Y:S02]  /*2700*/  @P0 LOP3.LUT R0, R5, 0xffff, RZ, 0xc0, !PT ;  /* 0x0000ffff05000812 */ /* 0x000fe400078ec0ff */
[----:B--2---:R-:W-:Y:S02]  /*2710*/  @P0 MOV R2, R4 ;  /* 0x0000000400020202 */ /* 0x004fe40000000f00 */
[----:B------:R-:W-:Y:S01]  /*2720*/  @P0 R2UR UR5, R0 ;  /* 0x00000000000502ca */ /* 0x000fe200000e0000 */
[----:B------:R-:W-:Y:S01]  /*2730*/  VIADD R0, R3, 0xa0 ;  /* 0x000000a003007836 */ /* 0x000fe20000000000 */
[----:B------:R-:W-:Y:S02]  /*2740*/  @P0 SHF.R.U32.HI R4, RZ, 0x10, R5 ;  /* 0x00000010ff040819 */ /* 0x000fe40000011605 */
[----:B------:R-:W-:Y:S02]  /*2750*/  @P0 R2UR UR6, R2 ;  /* 0x00000000020602ca */ /* 0x000fe400000e0000 */
[----:B------:R-:W-:-:S02]  /*2760*/  PRMT R0, RZ, 0x654, R0 ;  /* 0x00000654ff007816 */ /* 0x000fc40000000000 */
[----:B------:R-:W-:Y:S02]  /*2770*/  @P0 R2UR UR4, R4 ;  /* 0x00000000040402ca */ /* 0x000fe400000e0000 */
[----:B------:R1:W-:Y:S03]  /*2780*/  SYNCS.ARRIVE.TRANS64.RED.A1T0 RZ, [R0+URZ], RZ ;  /* 0x000000ff00ff79a7 */ /* 0x0003e600081004ff */
[----:B------:R-:W-:-:S04]  /*2790*/  @UP1 UMOV UR43, UR5 ;  /* 0x00000005002b1c82 */ /* 0x000fc80008000000 */
[----:B------:R-:W-:-:S04]  /*27a0*/  @UP1 UMOV UR48, UR6 ;  /* 0x0000000600301c82 */ /* 0x000fc80008000000 */
[----:B------:R-:W-:Y:S01]  /*27b0*/  @UP1 UMOV UR36, UR4 ;  /* 0x0000000400241c82 */ /* 0x000fe20008000000 */
[----:B------:R-:W-:Y:S05]  /*27c0*/  BRA.U !UP0, `(.L_x_44) ;  /* 0x0000000108d47547 */ /* 0x000fea000b800000 */
[----:B------:R-:W2:Y:S01]  /*27d0*/  LDCU.128 UR12, c[0x0][0xb10] ;  /* 0x00016200ff0c77ac */ /* 0x000ea20008000c00 */
[----:B------:R-:W4:Y:S01]  /*27e0*/  LDCU UR22, c[0x0][0xb20] ;  /* 0x00016400ff1677ac */ /* 0x000f220008000800 */
[----:B------:R-:W3:Y:S01]  /*27f0*/  LDCU UR20, c[0x0][0xb0c] ;  /* 0x00016180ff1477ac */ /* 0x000ee20008000800 */
[----:B------:R-:W1:Y:S01]  /*2800*/  LDCU.64 UR8, c[0x0][0xb28] ;  /* 0x00016500ff0877ac */ /* 0x000e620008000a00 */
[----:B------:R-:W-:Y:S02]  /*2810*/  UISETP.NE.AND UP3, UPT, UR42, 0x1, UPT ;  /* 0x000000012a00788c */ /* 0x000fe4000bf65270 */
[----:B--2---:R-:W-:Y:S02]  /*2820*/  UIMAD.WIDE.U32 UR6, UR49, UR15, URZ ;  /* 0x0000000f310672a5 */ /* 0x004fe4000f8e00ff */
[----:B------:R-:W-:Y:S02]  /*2830*/  UIMAD.WIDE.U32 UR4, UR50, UR12, URZ ;  /* 0x0000000c320472a5 */ /* 0x000fe4000f8e00ff */
[----:B------:R-:W-:-:S02]  /*2840*/  UISETP.NE.AND UP0, UPT, UR14, 0x1, UPT ;  /* 0x000000010e00788c */ /* 0x000fc4000bf05270 */
[----:B------:R-:W-:Y:S01]  /*2850*/  UIMAD.WIDE.U32 UR18, UR43, UR15, URZ ;  /* 0x0000000f2b1272a5 */ /* 0x000fe2000f8e00ff */
[----:B------:R-:W-:Y:S02]  /*2860*/  UMOV UR6, UR7 ;  /* 0x0000000700067c82 */ /* 0x000fe40008000000 */
[----:B------:R-:W-:Y:S01]  /*2870*/  UMOV UR4, UR5 ;  /* 0x0000000500047c82 */ /* 0x000fe20008000000 */
[----:B----4-:R-:W-:Y:S02]  /*2880*/  USHF.R.U32.HI UR6, URZ, UR22, UR6 ;  /* 0x00000016ff067299 */ /* 0x010fe40008011606 */
[----:B---3--:R-:W-:Y:S02]  /*2890*/  UISETP.NE.AND UP2, UPT, UR20, 0x1, UPT ;  /* 0x000000011400788c */ /* 0x008fe4000bf45270 */
[----:B------:R-:W-:Y:S02]  /*28a0*/  USHF.R.U32.HI UR4, URZ, UR13, UR4 ;  /* 0x0000000dff047299 */ /* 0x000fe40008011604 */
[----:B------:R-:W-:-:S02]  /*28b0*/  USEL UR5, UR49, UR6, !UP0 ;  /* 0x0000000631057287 */ /* 0x000fc4000c000000 */
[----:B------:R-:W-:Y:S02]  /*28c0*/  USEL UR6, UR50, UR4, !UP2 ;  /* 0x0000000432067287 */ /* 0x000fe4000d000000 */
[----:B-1----:R-:W-:Y:S01]  /*28d0*/  UIMAD.WIDE.U32 UR10, UR5, UR8, URZ ;  /* 0x00000008050a72a5 */ /* 0x002fe2000f8e00ff */
[----:B------:R-:W-:Y:S01]  /*28e0*/  UMOV UR4, UR19 ;  /* 0x0000001300047c82 */ /* 0x000fe20008000000 */
[----:B------:R-:W-:Y:S02]  /*28f0*/  UIMAD.WIDE.U32 UR16, UR48, UR12, URZ ;  /* 0x0000000c301072a5 */ /* 0x000fe4000f8e00ff */
[----:B------:R-:W-:-:S03]  /*2900*/  UIMAD.WIDE.U32 UR18, UR6, UR8, URZ ;  /* 0x00000008061272a5 */ /* 0x000fc6000f8e00ff */
[----:B------:R-:W-:Y:S01]  /*2910*/  UMOV UR10, UR11 ;  /* 0x0000000b000a7c82 */ /* 0x000fe20008000000 */
[----:B------:R-:W-:Y:S02]  /*2920*/  USHF.R.U32.HI UR4, URZ, UR22, UR4 ;  /* 0x00000016ff047299 */ /* 0x000fe40008011604 */
[----:B------:R-:W-:Y:S01]  /*2930*/  @UP3 USHF.R.U32.HI UR5, URZ, UR9, UR10 ;  /* 0x00000009ff053299 */ /* 0x000fe2000801160a */
[----:B------:R-:W-:Y:S01]  /*2940*/  UMOV UR16, UR17 ;  /* 0x0000001100107c82 */ /* 0x000fe20008000000 */
[----:B------:R-:W-:Y:S01]  /*2950*/  UMOV UR18, UR19 ;  /* 0x0000001300127c82 */ /* 0x000fe20008000000 */
[----:B------:R-:W-:Y:S02]  /*2960*/  USHF.R.U32.HI UR13, URZ, UR13, UR16 ;  /* 0x0000000dff0d7299 */ /* 0x000fe40008011610 */
[----:B------:R-:W-:Y:S02]  /*2970*/  USEL UR4, UR43, UR4, !UP0 ;  /* 0x000000042b047287 */ /* 0x000fe4000c000000 */
[----:B------:R-:W-:-:S02]  /*2980*/  @UP3 USHF.R.U32.HI UR6, URZ, UR9, UR18 ;  /* 0x00000009ff063299 */ /* 0x000fc40008011612 */
[----:B------:R-:W-:Y:S02]  /*2990*/  UIMAD UR7, UR42, UR5, URZ ;  /* 0x000000052a0772a4 */ /* 0x000fe4000f8e02ff */
[----:B------:R-:W-:Y:S02]  /*29a0*/  USEL UR5, UR48, UR13, !UP2 ;  /* 0x0000000d30057287 */ /* 0x000fe4000d000000 */
[----:B------:R-:W-:Y:S02]  /*29b0*/  UIMAD UR10, UR42, UR6, URZ ;  /* 0x000000062a0a72a4 */ /* 0x000fe4000f8e02ff */
[----:B------:R-:W-:Y:S02]  /*29c0*/  UISETP.GE.AND UP0, UPT, UR4, UR7, UPT ;  /* 0x000000070400728c */ /* 0x000fe4000bf06270 */
[----:B------:R-:W-:Y:S02]  /*29d0*/  UIMAD.WIDE.U32 UR12, UR4, UR8, URZ ;  /* 0x00000008040c72a5 */ /* 0x000fe4000f8e00ff */
[----:B------:R-:W-:-:S02]  /*29e0*/  UISETP.GE.OR UP0, UPT, UR5, UR10, UP0 ;  /* 0x0000000a0500728c */ /* 0x000fc40008706670 */
        /* <DEDUP_REMOVED lines=19> */
.L_x_44:
[----:B------:R-:W2:Y:S02]  /*2b20*/  LDCU UR4, c[0x0][0xb30] ;  /* 0x00016600ff0477ac */ /* 0x000ea40008000800 */
[----:B--2---:R-:W-:-:S09]  /*2b30*/  UISETP.NE.AND UP0, UPT, UR4, 0x1, UPT ;  /* 0x000000010400788c */ /* 0x004fd2000bf05270 */
[----:B------:R-:W-:Y:S05]  /*2b40*/  BRA.U UP0, `(.L_x_45) ;  /* 0x0000000100447547 */ /* 0x000fea000b800000 */
[----:B------:R-:W2:Y:S01]  /*2b50*/  LDCU.128 UR8, c[0x0][0xb10] ;  /* 0x00016200ff0877ac */ /* 0x000ea20008000c00 */
[----:B------:R-:W4:Y:S01]  /*2b60*/  LDCU UR12, c[0x0][0xb0c] ;  /* 0x00016180ff0c77ac */ /* 0x000f220008000800 */
[----:B------:R-:W1:Y:S01]  /*2b70*/  LDCU UR13, c[0x0][0xb20] ;  /* 0x00016400ff0d77ac */ /* 0x000e620008000800 */
[----:B--2---:R-:W-:Y:S02]  /*2b80*/  UIMAD.WIDE.U32 UR6, UR48, UR8, URZ ;  /* 0x00000008300672a5 */ /* 0x004fe4000f8e00ff */
[----:B------:R-:W-:Y:S02]  /*2b90*/  UIMAD.WIDE.U32 UR4, UR43, UR11, URZ ;  /* 0x0000000b2b0472a5 */ /* 0x000fe4000f8e00ff */
[----:B----4-:R-:W-:Y:S02]  /*2ba0*/  UISETP.NE.AND UP2, UPT, UR12, 0x1, UPT ;  /* 0x000000010c00788c */ /* 0x010fe4000bf45270 */
[----:B------:R-:W-:Y:S01]  /*2bb0*/  UISETP.NE.AND UP0, UPT, UR10, 0x1, UPT ;  /* 0x000000010a00788c */ /* 0x000fe2000bf05270 */
[----:B------:R-:W-:-:S02]  /*2bc0*/  UMOV UR6, UR7 ;  /* 0x0000000700067c82 */ /* 0x000fc40008000000 */
[----:B------:R-:W-:Y:S01]  /*2bd0*/  UMOV UR4, UR5 ;  /* 0x0000000500047c82 */ /* 0x000fe20008000000 */
[----:B------:R-:W-:Y:S02]  /*2be0*/  USHF.R.U32.HI UR9, URZ, UR9, UR6 ;  /* 0x00000009ff097299 */ /* 0x000fe40008011606 */
[----:B-1----:R-:W-:Y:S02]  /*2bf0*/  USHF.R.U32.HI UR4, URZ, UR13, UR4 ;  /* 0x0000000dff047299 */ /* 0x002fe40008011604 */
[----:B------:R-:W-:Y:S02]  /*2c00*/  USEL UR5, UR48, UR9, !UP2 ;  /* 0x0000000930057287 */ /* 0x000fe4000d000000 */
[----:B------:R-:W-:-:S04]  /*2c10*/  USEL UR4, UR43, UR4, !UP0 ;  /* 0x000000042b047287 */ /* 0x000fc8000c000000 */
[----:B------:R-:W-:Y:S02]  /*2c20*/  UIADD3 UR6, UPT, UPT, UR5, -UR4, URZ ;  /* 0x8000000405067290 */ /* 0x000fe4000fffe0ff */
[----:B------:R-:W-:Y:S02]  /*2c30*/  UIADD3 UR4, UPT, UPT, -UR5, UR4, URZ ;  /* 0x0000000405047290 */ /* 0x000fe4000fffe1ff */
[----:B------:R-:W-:Y:S02]  /*2c40*/  UIMAD UR43, UR6, UR10, UR43 ;  /* 0x0000000a062b72a4 */ /* 0x000fe4000f8e022b */
[----:B------:R-:W-:-:S12]  /*2c50*/  UIMAD UR48, UR4, UR12, UR48 ;  /* 0x0000000c043072a4 */ /* 0x000fd8000f8e0230 */
.L_x_45:
[----:B------:R-:W-:Y:S01]  /*2c60*/  VIADD R11, R11, 0x1 ;  /* 0x000000010b0b7836 */ /* 0x000fe20000000000 */
[----:B------:R-:W-:Y:S02]  /*2c70*/  R2UR UR5, R91 ;  /* 0x000000005b0572ca */ /* 0x000fe400000e0000 */
[----:B------:R-:W-:Y:S02]  /*2c80*/  R2UR UR4, R90 ;  /* 0x000000005a0472ca */ /* 0x000fe400000e0000 */
[C---:B------:R-:W-:Y:S02]  /*2c90*/  ISETP.NE.AND P0, PT, R11.reuse, 0x2, PT ;  /* 0x000000020b00780c */ /* 0x040fe40003f05270 */
[----:B------:R-:W-:Y:S02]  /*2ca0*/  PLOP3.LUT P2, PT, PT, PT, PT, 0x80, 0x8 ;  /* 0x000000000008781c */ /* 0x000fe40003f4f070 */
[----:B------:R-:W-:Y:S02]  /*2cb0*/  SEL R3, RZ, 0x1, P0 ;  /* 0x00000001ff037807 */ /* 0x000fe40000000000 */
[----:B------:R-:W-:-:S02]  /*2cc0*/  SEL R11, R11, RZ, P0 ;  /* 0x000000ff0b0b7207 */ /* 0x000fc40000000000 */
[----:B------:R-:W-:Y:S01]  /*2cd0*/  LOP3.LUT R10, R10, R3, RZ, 0x3c, !PT ;  /* 0x000000030a0a7212 */ /* 0x000fe200078e3cff */
[----:B------:R-:W-:Y:S02]  /*2ce0*/  UIADD3 UR25, UPT, UPT, UR48, UR5, URZ ;  /* 0x0000000530197290 */ /* 0x000fe4000fffe0ff */
[----:B------:R-:W-:Y:S01]  /*2cf0*/  UIADD3 UR26, UPT, UPT, UR43, UR4, URZ ;  /* 0x000000042b1a7290 */ /* 0x000fe2000fffe0ff */
[----:B------:R-:W-:Y:S11]  /*2d00*/  BRA.U UP1, `(.L_x_46) ;  /* 0xffffffed018c7547 */ /* 0x000ff6000b83ffff */
[----:B------:R-:W-:Y:S01]  /*2d10*/  UIADD3 UR21, UPT, UPT, UR21, 0x28, URZ ;  /* 0x0000002815157890 */ /* 0x000fe2000fffe0ff */
[----:B------:R-:W-:-:S03]  /*2d20*/  SHF.L.U32 R3, R12, 0x1f, RZ ;  /* 0x0000001f0c037819 */ /* 0x000fc600000006ff */
[----:B------:R-:W-:-:S09]  /*2d30*/  ULEA UR4, UR29, UR21, 0x3 ;  /* 0x000000151d047291 */ /* 0x000fd2000f8e18ff */
[----:B------:R-:W2:Y:S02]  /*2d40*/  SYNCS.PHASECHK.TRANS64.TRYWAIT P0, [UR4], R3 ;  /* 0x00000003ff0075a7 */ /* 0x000ea40008001104 */
[----:B--2---:R-:W-:Y:S05]  /*2d50*/  @!P0 BRA `(.L_x_47) ;  /* 0x0000005c00148947 */ /* 0x004fea0003800000 */
.L_x_143:
[----:B------:R-:W-:-:S04]  /*2d60*/  UIADD3 UR4, UPT, UPT, UR29, 0x1, URZ ;  /* 0x000000011d047890 */ /* 0x000fc8000fffe0ff */
[----:B------:R-:W-:-:S04]  /*2d70*/  UISETP.NE.AND UP0, UPT, UR4, 0x5, UPT ;  /* 0x000000050400788c */ /* 0x000fc8000bf05270 */
[----:B------:R-:W-:Y:S02]  /*2d80*/  USEL UR6, URZ, 0x1, UP0 ;  /* 0x00000001ff067887 */ /* 0x000fe40008000000 */
[----:B------:R-:W-:-:S04]  /*2d90*/  USEL UR4, UR4, URZ, UP0 ;  /* 0x000000ff04047287 */ /* 0x000fc80008000000 */
[----:B------:R-:W-:Y:S01]  /*2da0*/  ULEA UR5, UR4, UR21, 0x3 ;  /* 0x0000001504057291 */ /* 0x000fe2000f8e18ff */
[----:B------:R-:W-:-:S04]  /*2db0*/  LOP3.LUT R2, R12, UR6, RZ, 0x3c, !PT ;  /* 0x000000060c027c12 */ /* 0x000fc8000f8e3cff */
[----:B-1----:R-:W-:-:S04]  /*2dc0*/  SHF.L.U32 R3, R2, 0x1f, RZ ;  /* 0x0000001f02037819 */ /* 0x002fc800000006ff */
[----:B------:R-:W1:Y:S02]  /*2dd0*/  SYNCS.PHASECHK.TRANS64.TRYWAIT P0, [UR5], R3 ;  /* 0x00000003ff0075a7 */ /* 0x000e640008001105 */
[----:B-1----:R-:W-:Y:S05]  /*2de0*/  @!P0 BRA `(.L_x_48) ;  /* 0x0000005c00088947 */ /* 0x002fea0003800000 */
.L_x_145:
        /* <DEDUP_REMOVED lines=9> */
.L_x_147:
        /* <DEDUP_REMOVED lines=9> */
.L_x_149:
[----:B------:R-:W-:-:S04]  /*2f10*/  UIADD3 UR4, UPT, UPT, UR4, 0x1, URZ ;  /* 0x0000000104047890 */ /* 0x000fc8000fffe0ff */
[----:B------:R-:W-:-:S04]  /*2f20*/  UISETP.NE.AND UP0, UPT, UR4, 0x5, UPT ;  /* 0x000000050400788c */ /* 0x000fc8000bf05270 */
[----:B------:R-:W-:Y:S02]  /*2f30*/  USEL UR5, URZ, 0x1, UP0 ;  /* 0x00000001ff057887 */ /* 0x000fe40008000000 */
[----:B------:R-:W-:-:S04]  /*2f40*/  USEL UR4, UR4, URZ, UP0 ;  /* 0x000000ff04047287 */ /* 0x000fc80008000000 */
[----:B------:R-:W-:Y:S01]  /*2f50*/  ULEA UR4, UR4, UR21, 0x3 ;  /* 0x0000001504047291 */ /* 0x000fe2000f8e18ff */
[----:B-1----:R-:W-:-:S04]  /*2f60*/  LOP3.LUT R3, R2, UR5, RZ, 0x3c, !PT ;  /* 0x0000000502037c12 */ /* 0x002fc8000f8e3cff */
[----:B------:R-:W-:Y:S01]  /*2f70*/  SHF.L.U32 R3, R3, 0x1f, RZ ;  /* 0x0000001f03037819 */ /* 0x000fe200000006ff */
[----:B------:R-:W-:-:S07]  /*2f80*/  IMAD.U32 R0, RZ, RZ, UR4 ;  /* 0x00000004ff007e24 */ /* 0x000fce000f8e00ff */
.L_x_51:
[----:B-1----:R1:W2:Y:S02]  /*2f90*/  SYNCS.PHASECHK.TRANS64.TRYWAIT P0, [R0+URZ], R3 ;  /* 0x00000003000075a7 */ /* 0x0022a400080011ff */
[----:B--2---:R-:W-:Y:S05]  /*2fa0*/  @!P0 NANOSLEEP.SYNCS 0x989680 ;  /* 0x009896800000895d */ /* 0x004fea0003900000 */
[----:B------:R-:W2:Y:S02]  /*2fb0*/  @!P0 SYNCS.PHASECHK.TRANS64 P0, [R0+URZ], R3 ;  /* 0x00000003000085a7 */ /* 0x000ea400080010ff */
[----:B--2---:R-:W-:Y:S05]  /*2fc0*/  @P0 EXIT ;  /* 0x000000000000094d */ /* 0x004fea0003800000 */
[----:B------:R-:W-:Y:S05]  /*2fd0*/  BRA `(.L_x_51) ;  /* 0xfffffffc00ec7947 */ /* 0x000fea000383ffff */
.L_x_22:
[----:B------:R-:W-:-:S04]  /*2fe0*/  UISETP.NE.AND UP0, UPT, UR55, URZ, UPT ;  /* 0x000000ff3700728c */ /* 0x000fc8000bf05270 */
[----:B------:R-:W-:-:S09]  /*2ff0*/  UISETP.NE.OR UP0, UPT, UR22, 0x1, UP0 ;  /* 0x000000011600788c */ /* 0x000fd20008705670 */
[----:B------:R-:W-:Y:S05]  /*3000*/  BRA.U UP0, `(.L_x_52) ;  /* 0x0000000500487547 */ /* 0x000fea000b800000 */
[----:B------:R-:W-:Y:S01]  /*3010*/  ISETP.GE.U32.AND P2, PT, R0, 0x8, PT ;  /* 0x000000080000780c */ /* 0x000fe20003f46070 */
[----:B------:R-:W-:Y:S01]  /*3020*/  IMAD.MOV.U32 R12, RZ, RZ, 0x1 ;  /* 0x00000001ff0c7424 */ /* 0x000fe200078e00ff */
[----:B------:R-:W-:Y:S02]  /*3030*/  CS2R R10, SRZ ;  /* 0x00000000000a7805 */ /* 0x000fe4000001ff00 */
[----:B------:R-:W-:Y:S01]  /*3040*/  CS2R R8, SRZ ;  /* 0x0000000000087805 */ /* 0x000fe2000001ff00 */
[----:B------:R-:W-:Y:S01]  /*3050*/  UMOV UR6, 0x400 ;  /* 0x0000040000067882 */ /* 0x000fe20000000000 */
[----:B------:R-:W-:Y:S01]  /*3060*/  UMOV UR5, URZ ;  /* 0x000000ff00057c82 */ /* 0x000fe20008000000 */
[----:B------:R-:W-:-:S12]  /*3070*/  ULEA UR6, UR55, UR6, 0x18 ;  /* 0x0000000637067291 */ /* 0x000fd8000f8ec0ff */
.L_x_56:
[----:B------:R-:W-:Y:S02]  /*3080*/  LEA R2, R8, UR6, 0x3 ;  /* 0x0000000608027c11 */ /* 0x000fe4000f8e18ff */
[----:B------:R-:W-:-:S03]  /*3090*/  SHF.L.U32 R5, R9, 0x1f, RZ ;  /* 0x0000001f09057819 */ /* 0x000fc600000006ff */
[----:B------:R-:W-:Y:S01]  /*30a0*/  VIADD R4, R2, 0x100 ;  /* 0x0000010002047836 */ /* 0x000fe20000000000 */
[----:B------:R-:W2:Y:S02]  /*30b0*/  SYNCS.PHASECHK.TRANS64.TRYWAIT P0, [R2+URZ+0xf0], R5 ;  /* 0x0000f005020075a7 */ /* 0x000ea400080011ff */
[----:B--2---:R-:W-:Y:S05]  /*30c0*/  @!P0 BRA `(.L_x_53) ;  /* 0x0000005800988947 */ /* 0x004fea0003800000 */
.L_x_150:
[----:B------:R-:W-:Y:S01]  /*30d0*/  ULEA UR4, UR5, UR6, 0x3 ;  /* 0x0000000605047291 */ /* 0x000fe2000f8e18ff */
[----:B------:R-:W-:Y:S02]  /*30e0*/  PRMT R4, RZ, 0x654, R4 ;  /* 0x00000654ff047816 */ /* 0x000fe40000000004 */
[----:B--2---:R-:W-:Y:S01]  /*30f0*/  SHF.L.U32 R5, R12, 0x1f, RZ ;  /* 0x0000001f0c057819 */ /* 0x004fe200000006ff */
[----:B------:R-:W-:Y:S01]  /*3100*/  UIADD3 UR7, UPT, UPT, UR4, 0x90, URZ ;  /* 0x0000009004077890 */ /* 0x000fe2000fffe0ff */
[----:B------:R2:W-:Y:S05]  /*3110*/  SYNCS.ARRIVE.TRANS64.RED.A1T0 RZ, [R4+URZ], RZ ;  /* 0x000000ff04ff79a7 */ /* 0x0005ea00081004ff */
[----:B------:R-:W-:Y:S01]  /*3120*/  IMAD.U32 R7, RZ, RZ, UR7 ;  /* 0x00000007ff077e24 */ /* 0x000fe2000f8e00ff */
[----:B------:R-:W3:Y:S04]  /*3130*/  SYNCS.PHASECHK.TRANS64.TRYWAIT P0, [UR4+0xa0], R5 ;  /* 0x0000a005ff0075a7 */ /* 0x000ee80008001104 */
[----:B------:R-:W-:Y:S01]  /*3140*/  PRMT R6, R0, 0x654, R7 ;  /* 0x0000065400067816 */ /* 0x000fe20000000007 */
[----:B--2---:R-:W-:Y:S01]  /*3150*/  @!P2 IMAD.MOV.U32 R4, RZ, RZ, 0x10 ;  /* 0x00000010ff04a424 */ /* 0x004fe200078e00ff */
[----:B---3--:R-:W-:Y:S06]  /*3160*/  @!P0 BRA `(.L_x_54) ;  /* 0x0000005800848947 */ /* 0x008fec0003800000 */
.L_x_152:
[----:B------:R-:W-:Y:S01]  /*3170*/  ULEA UR8, UR5, UR6, 0x4 ;  /* 0x0000000605087291 */ /* 0x000fe2000f8e20ff */
[----:B------:R-:W-:Y:S01]  /*3180*/  SEL R3, R6, R3, !P2 ;  /* 0x0000000306037207 */ /* 0x000fe20005000000 */
[----:B------:R-:W-:Y:S01]  /*3190*/  UIADD3 UR9, UPT, UPT, UR4, 0x90, URZ ;  /* 0x0000009004097890 */ /* 0x000fe2000fffe0ff */
[----:B--2---:R-:W-:Y:S01]  /*31a0*/  LEA R2, R11, UR6, 0x3 ;  /* 0x000000060b027c11 */ /* 0x004fe2000f8e18ff */
[----:B------:R-:W-:Y:S01]  /*31b0*/  UIADD3 UR8, UPT, UPT, UR8, 0x120, URZ ;  /* 0x0000012008087890 */ /* 0x000fe2000fffe0ff */
[----:B------:R-:W-:Y:S01]  /*31c0*/  SHF.L.U32 R5, R10, 0x1f, RZ ;  /* 0x0000001f0a057819 */ /* 0x000fe200000006ff */
[----:B------:R2:W-:Y:S01]  /*31d0*/  @!P2 SYNCS.ARRIVE.TRANS64.RED RZ, [R3+URZ], R4 ;  /* 0x0000000403ffa9a7 */ /* 0x0005e200080004ff */
[----:B------:R-:W-:Y:S01]  /*31e0*/  UIADD3 UR4, UPT, UPT, UR5, 0x1, URZ ;  /* 0x0000000105047890 */ /* 0x000fe2000fffe0ff */
[----:B------:R-:W-:-:S03]  /*31f0*/  VIADD R8, R8, 0x1 ;  /* 0x0000000108087836 */ /* 0x000fc60000000000 */
[----:B------:R-:W-:Y:S02]  /*3200*/  UISETP.NE.AND UP0, UPT, UR4, 0x2, UPT ;  /* 0x000000020400788c */ /* 0x000fe4000bf05270 */
[----:B------:R-:W-:Y:S06]  /*3210*/  UGETNEXTWORKID.BROADCAST [UR8], [UR9] ;  /* 0x00000000080073ca */ /* 0x000fec0008000100 */
[----:B------:R-:W-:Y:S01]  /*3220*/  USEL UR7, URZ, 0x1, UP0 ;  /* 0x00000001ff077887 */ /* 0x000fe20008000000 */
[----:B------:R-:W-:Y:S01]  /*3230*/  ISETP.NE.AND P0, PT, R8, 0x2, PT ;  /* 0x000000020800780c */ /* 0x000fe20003f05270 */
[----:B------:R-:W-:Y:S01]  /*3240*/  USEL UR5, UR4, URZ, UP0 ;  /* 0x000000ff04057287 */ /* 0x000fe20008000000 */
[----:B------:R-:W3:Y:S03]  /*3250*/  SYNCS.PHASECHK.TRANS64.TRYWAIT P1, [R2+URZ+0x90], R5 ;  /* 0x00009005020075a7 */ /* 0x000ee600080211ff */
[----:B------:R-:W-:Y:S01]  /*3260*/  LOP3.LUT R12, R12, UR7, RZ, 0x3c, !PT ;  /* 0x000000070c0c7c12 */ /* 0x000fe2000f8e3cff */
[----:B--23--:R-:W-:Y:S07]  /*3270*/  @!P1 BRA `(.L_x_55) ;  /* 0x0000005800589947 */ /* 0x00cfee0003800000 */
.L_x_153:
[C---:B------:R-:W-:Y:S01]  /*3280*/  LEA R4, R11.reuse, UR6, 0x4 ;  /* 0x000000060b047c11 */ /* 0x040fe2000f8e20ff */
[----:B--2---:R-:W-:Y:S01]  /*3290*/  VIADD R2, R2, 0xa0 ;  /* 0x000000a002027836 */ /* 0x004fe20000000000 */
[----:B------:R-:W-:Y:S01]  /*32a0*/  SEL R8, R8, RZ, P0 ;  /* 0x000000ff08087207 */ /* 0x000fe20000000000 */
[----:B------:R-:W-:-:S03]  /*32b0*/  VIADD R11, R11, 0x1 ;  /* 0x000000010b0b7836 */ /* 0x000fc60000000000 */
[----:B------:R-:W2:Y:S01]  /*32c0*/  LDS.128 R4, [R4+0x120] ;  /* 0x0001200004047984 */ /* 0x000ea20000000c00 */
[----:B------:R-:W-:Y:S02]  /*32d0*/  PRMT R2, RZ, 0x654, R2 ;  /* 0x00000654ff027816 */ /* 0x000fe40000000002 */
[C---:B------:R-:W-:Y:S01]  /*32e0*/  ISETP.NE.AND P1, PT, R11.reuse, 0x2, PT ;  /* 0x000000020b00780c */ /* 0x040fe20003f25270 */
[----:B------:R-:W-:Y:S01]  /*32f0*/  @!PT LDS RZ, [RZ] ;  /* 0x00000000fffff984 */ /* 0x000fe20000000800 */
[----:B------:R-:W-:Y:S01]  /*3300*/  @!PT LDS RZ, [RZ] ;  /* 0x00000000fffff984 */ /* 0x000fe20000000800 */
[----:B------:R-:W-:Y:S01]  /*3310*/  @!PT LDS RZ, [RZ] ;  /* 0x00000000fffff984 */ /* 0x000fe20000000800 */
[----:B------:R-:W-:Y:S01]  /*3320*/  @!PT LDS RZ, [RZ] ;  /* 0x00000000fffff984 */ /* 0x000fe20000000800 */
[----:B------:R3:W-:Y:S06]  /*3330*/  MEMBAR.ALL.CTA ;  /* 0x0000000000007992 */ /* 0x0007ec0000008000 */
[----:B---3--:R-:W3:Y:S01]  /*3340*/  FENCE.VIEW.ASYNC.S ;  /* 0x00000000000073c6 */ /* 0x008ee20000000000 */
[----:B------:R-:W-:Y:S01]  /*3350*/  SEL R11, R11, RZ, P1 ;  /* 0x000000ff0b0b7207 */ /* 0x000fe20000800000 */
[----:B---3--:R3:W-:Y:S01]  /*3360*/  SYNCS.ARRIVE.TRANS64.RED.A1T0 RZ, [R2+URZ], RZ ;  /* 0x000000ff02ff79a7 */ /* 0x0087e200081004ff */
[----:B--2---:R-:W-:-:S02]  /*3370*/  LOP3.LUT P3, RZ, R6, 0x1, RZ, 0xc0, !PT ;  /* 0x0000000106ff7812 */ /* 0x004fc4000786c0ff */
[----:B------:R-:W-:-:S04]  /*3380*/  SEL R5, RZ, 0x1, P1 ;  /* 0x00000001ff057807 */ /* 0x000fc80000800000 */
[----:B------:R-:W-:Y:S02]  /*3390*/  LOP3.LUT R10, R10, R5, RZ, 0x3c, !PT ;  /* 0x000000050a0a7212 */ /* 0x000fe400078e3cff */
[----:B---3--:R-:W-:-:S04]  /*33a0*/  SEL R2, RZ, 0x1, P0 ;  /* 0x00000001ff027807 */ /* 0x008fc80000000000 */
[----:B------:R-:W-:Y:S01]  /*33b0*/  LOP3.LUT R9, R9, R2, RZ, 0x3c, !PT ;  /* 0x0000000209097212 */ /* 0x000fe200078e3cff */
[----:B------:R-:W-:Y:S06]  /*33c0*/  @P3 BRA `(.L_x_56) ;  /* 0xfffffffc002c3947 */ /* 0x000fec000383ffff */
[----:B------:R-:W-:Y:S01]  /*33d0*/  ULEA UR4, UR5, UR6, 0x3 ;  /* 0x0000000605047291 */ /* 0x000fe2000f8e18ff */
[----:B------:R-:W-:-:S08]  /*33e0*/  SHF.L.U32 R3, R12, 0x1f, RZ ;  /* 0x0000001f0c037819 */ /* 0x000fd000000006ff */
[----:B------:R-:W2:Y:S02]  /*33f0*/  SYNCS.PHASECHK.TRANS64 P0, [UR4+0xa0], R3 ;  /* 0x0000a003ff0075a7 */ /* 0x000ea40008001004 */
[----:B--2---:R-:W-:Y:S05]  /*3400*/  @P0 BRA `(.L_x_57) ;  /* 0x0000000000080947 */ /* 0x004fea0003800000 */
[----:B------:R-:W2:Y:S02]  /*3410*/  SYNCS.PHASECHK.TRANS64.TRYWAIT P0, [UR4+0xa0], R3 ;  /* 0x0000a003ff0075a7 */ /* 0x000ea40008001104 */
[----:B--2---:R-:W-:Y:S05]  /*3420*/  @!P0 BRA `(.L_x_58) ;  /* 0x0000005800008947 */ /* 0x004fea0003800000 */
.L_x_57:
[----:B------:R-:W-:-:S04]  /*3430*/  UIADD3 UR7, UPT, UPT, UR5, 0x1, URZ ;  /* 0x0000000105077890 */ /* 0x000fc8000fffe0ff */
[----:B------:R-:W-:-:S04]  /*3440*/  UISETP.NE.AND UP0, UPT, UR7, 0x2, UPT ;  /* 0x000000020700788c */ /* 0x000fc8000bf05270 */
[----:B------:R-:W-:Y:S02]  /*3450*/  USEL UR8, URZ, 0x1, UP0 ;  /* 0x00000001ff087887 */ /* 0x000fe40008000000 */
[----:B------:R-:W-:-:S04]  /*3460*/  USEL UR7, UR7, URZ, UP0 ;  /* 0x000000ff07077287 */ /* 0x000fc80008000000 */
[----:B------:R-:W-:Y:S01]  /*3470*/  ULEA UR7, UR7, UR6, 0x3 ;  /* 0x0000000607077291 */ /* 0x000fe2000f8e18ff */
[----:B--2---:R-:W-:-:S04]  /*3480*/  LOP3.LUT R3, R12, UR8, RZ, 0x3c, !PT ;  /* 0x000000080c037c12 */ /* 0x004fc8000f8e3cff */
[----:B------:R-:W-:-:S04]  /*3490*/  SHF.L.U32 R0, R3, 0x1f, RZ ;  /* 0x0000001f03007819 */ /* 0x000fc800000006ff */
[----:B------:R-:W2:Y:S02]  /*34a0*/  SYNCS.PHASECHK.TRANS64 P0, [UR7+0xa0], R0 ;  /* 0x0000a000ff0075a7 */ /* 0x000ea40008001007 */
[----:B-12---:R-:W-:Y:S05]  /*34b0*/  @P0 EXIT ;  /* 0x000000000000094d */ /* 0x006fea0003800000 */
[----:B------:R-:W-:Y:S02]  /*34c0*/  SHF.L.U32 R3, R3, 0x1f, RZ ;  /* 0x0000001f03037819 */ /* 0x000fe400000006ff */
[----:B------:R-:W-:-:S07]  /*34d0*/  MOV R0, UR7 ;  /* 0x0000000700007c02 */ /* 0x000fce0008000f00 */
.L_x_59:
[----:B-1----:R1:W2:Y:S02]  /*34e0*/  SYNCS.PHASECHK.TRANS64.TRYWAIT P0, [R0+URZ+0xa0], R3 ;  /* 0x0000a003000075a7 */ /* 0x0022a400080011ff */
[----:B--2---:R-:W-:Y:S05]  /*34f0*/  @!P0 NANOSLEEP.SYNCS 0x989680 ;  /* 0x009896800000895d */ /* 0x004fea0003900000 */
[----:B------:R-:W2:Y:S02]  /*3500*/  @!P0 SYNCS.PHASECHK.TRANS64 P0, [R0+URZ+0xa0], R3 ;  /* 0x0000a003000085a7 */ /* 0x000ea400080010ff */
[----:B--2---:R-:W-:Y:S05]  /*3510*/  @P0 EXIT ;  /* 0x000000000000094d */ /* 0x004fea0003800000 */
[----:B------:R-:W-:Y:S05]  /*3520*/  BRA `(.L_x_59) ;  /* 0xfffffffc00ec7947 */ /* 0x000fea000383ffff */
.L_x_52:
[----:B------:R-:W-:Y:S05]  /*3530*/  BRA.U UP6, `(.L_x_60) ;  /* 0x0000001506487547 */ /* 0x000fea000b800000 */
[----:B------:R-:W-:Y:S01]  /*3540*/  UMOV UR4, 0x40 ;  /* 0x0000004000047882 */ /* 0x000fe20000000000 */
[----:B------:R-:W-:Y:S01]  /*3550*/  NOP ;  /* 0x0000000000007918 */ /* 0x000fe20000000000 */
[----:B------:R-:W-:Y:S01]  /*3560*/  ULEA UR5, UR55, UR4, 0x18 ;  /* 0x0000000437057291 */ /* 0x000fe2000f8ec0ff */
[----:B------:R-:W-:Y:S02]  /*3570*/  UMOV UR6, 0x400 ;  /* 0x0000040000067882 */ /* 0x000fe40000000000 */
[----:B------:R-:W-:-:S06]  /*3580*/  ULEA UR6, UR55, UR6, 0x18 ;  /* 0x0000000637067291 */ /* 0x000fcc000f8ec0ff */
[----:B------:R-:W2:Y:S02]  /*3590*/  LDS.U8 R0, [UR5+0x1c] ;  /* 0x00001c05ff007984 */ /* 0x000ea40008000000 */
[----:B--2---:R-:W-:-:S13]  /*35a0*/  ISETP.NE.AND P0, PT, R0, RZ, PT ;  /* 0x000000ff0000720c */ /* 0x004fda0003f05270 */
[----:B------:R-:W-:Y:S05]  /*35b0*/  @P0 BRA `(.L_x_61) ;  /* 0x0000000400080947 */ /* 0x000fea0003800000 */
[----:B------:R-:W-:Y:S02]  /*35c0*/  UISETP.NE.U32.AND UP1, UPT, UR68, 0x1, UPT ;  /* 0x000000014400788c */ /* 0x000fe4000bf25070 */
[----:B------:R-:W-:-:S07]  /*35d0*/  UIADD3 UR7, UPT, UPT, UR5, 0x8, URZ ;  /* 0x0000000805077890 */ /* 0x000fce000fffe0ff */
[----:B------:R-:W-:Y:S05]  /*35e0*/  BRA.U !UP1, `(.L_x_62) ;  /* 0x00000001099c7547 */ /* 0x000fea000b800000 */
[----:B------:R-:W-:Y:S01]  /*35f0*/  ELECT P0, URZ, PT ;  /* 0x0000000000ff782f */ /* 0x000fe20003800000 */
[----:B------:R-:W-:-:S12]  /*3600*/  BSSY B0, `(.L_x_62) ;  /* 0x0000025000007945 */ /* 0x000fd80003800000 */
[----:B------:R-:W-:Y:S05]  /*3610*/  @!P0 BRA `(.L_x_63) ;  /* 0x00000000008c8947 */ /* 0x000fea0003800000 */
[----:B------:R-:W-:-:S05]  /*3620*/  UMOV UR4, 0x10 ;  /* 0x0000001000047882 */ /* 0x000fca0000000000 */
[----:B------:R-:W-:Y:S04]  /*3630*/  DEPBAR.LE SB2, 0x36 ;  /* 0x0000ad800000791a */ /* 0x000fe80000000000 */
[----:B------:R-:W2:Y:S02]  /*3640*/  UTCATOMSWS.2CTA.FIND_AND_SET.ALIGN UP0, UR4, UR4 ;  /* 0x00000004000475e3 */ /* 0x000ea40008200800 */
[----:B--2---:R-:W-:Y:S01]  /*3650*/  MOV R11, UR4 ;  /* 0x00000004000b7c02 */ /* 0x004fe20008000f00 */
[----:B------:R-:W-:Y:S06]  /*3660*/  BRA.U UP0, `(.L_x_64) ;  /* 0x0000000100187547 */ /* 0x000fec000b800000 */
.L_x_65:
[----:B------:R-:W-:Y:S05]  /*3670*/  NANOSLEEP 0x64 ;  /* 0x000000640000795d */ /* 0x000fea0003800000 */
[----:B------:R-:W-:-:S05]  /*3680*/  UMOV UR4, 0x10 ;  /* 0x0000001000047882 */ /* 0x000fca0000000000 */
[----:B------:R-:W-:Y:S04]  /*3690*/  DEPBAR.LE SB2, 0x36 ;  /* 0x0000ad800000791a */ /* 0x000fe80000000000 */
[----:B------:R-:W2:Y:S02]  /*36a0*/  UTCATOMSWS.2CTA.FIND_AND_SET.ALIGN UP0, UR4, UR4 ;  /* 0x00000004000475e3 */ /* 0x000ea40008200800 */
[----:B--2---:R-:W-:Y:S01]  /*36b0*/  MOV R11, UR4 ;  /* 0x00000004000b7c02 */ /* 0x004fe20008000f00 */
[----:B------:R-:W-:Y:S05]  /*36c0*/  BRA.U !UP0, `(.L_x_65) ;  /* 0xfffffffd08e87547 */ /* 0x000fea000b83ffff */
.L_x_64:
[----:B------:R-:W2:Y:S01]  /*36d0*/  LDS R7, [UR5+0x10] ;  /* 0x00001005ff077984 */ /* 0x000ea20008000800 */
[----:B------:R-:W-:Y:S01]  /*36e0*/  IMAD.U32 R5, RZ, RZ, UR6 ;  /* 0x00000006ff057e24 */ /* 0x000fe2000f8e00ff */
[----:B------:R-:W-:-:S03]  /*36f0*/  MOV R4, UR69 ;  /* 0x0000004500047c02 */ /* 0x000fc60008000f00 */
[----:B------:R-:W-:Y:S01]  /*3700*/  VIADD R5, R5, 0x140 ;  /* 0x0000014005057836 */ /* 0x000fe20000000000 */
[----:B--2---:R-:W-:-:S04]  /*3710*/  SHF.L.U32 R7, R7, 0x1f, RZ ;  /* 0x0000001f07077819 */ /* 0x004fc800000006ff */
[----:B------:R-:W2:Y:S02]  /*3720*/  SYNCS.PHASECHK.TRANS64.TRYWAIT P0, [UR5+0x8], R7 ;  /* 0x00000807ff0075a7 */ /* 0x000ea40008001105 */
[----:B--2---:R-:W-:Y:S05]  /*3730*/  @P0 BRA `(.L_x_66) ;  /* 0x0000000000080947 */ /* 0x004fea0003800000 */
[----:B------:R-:W2:Y:S02]  /*3740*/  SYNCS.PHASECHK.TRANS64.TRYWAIT P0, [UR5+0x8], R7 ;  /* 0x00000807ff0075a7 */ /* 0x000ea40008001105 */
[----:B--2---:R-:W-:Y:S05]  /*3750*/  @!P0 BRA `(.L_x_67) ;  /* 0x00000054004c8947 */ /* 0x004fea0003800000 */
.L_x_66:
[----:B--2---:R-:W-:Y:S01]  /*3760*/  HFMA2 R0, -RZ, RZ, 0, 5.9604644775390625e-08 ;  /* 0x00000001ff007431 */ /* 0x004fe200000001ff */
[----:B------:R-:W-:Y:S01]  /*3770*/  UPRMT UR4, UR69, 0x654, UR7 ;  /* 0x0000065445047896 */ /* 0x000fe20008000007 */
[----:B------:R-:W-:Y:S01]  /*3780*/  IMAD.MOV.U32 R8, RZ, RZ, 0xffff ;  /* 0x0000ffffff087424 */ /* 0x000fe200078e00ff */
[----:B------:R-:W-:Y:S01]  /*3790*/  PRMT R4, R4, 0x654, R5 ;  /* 0x0000065404047816 */ /* 0x000fe20000000005 */
[----:B------:R-:W-:Y:S02]  /*37a0*/  IMAD.MOV.U32 R6, RZ, RZ, 0x4 ;  /* 0x00000004ff067424 */ /* 0x000fe400078e00ff */
[----:B------:R-:W-:Y:S01]  /*37b0*/  IMAD.SHL.U32 R9, R11, 0x20, RZ ;  /* 0x000000200b097824 */ /* 0x000fe200078e00ff */
[----:B------:R-:W-:Y:S02]  /*37c0*/  MOV R5, UR4 ;  /* 0x0000000400057c02 */ /* 0x000fe40008000f00 */
[-C--:B------:R-:W-:Y:S01]  /*37d0*/  SHF.L.U32 R8, R8, R11.reuse, RZ ;  /* 0x0000000b08087219 */ /* 0x080fe200000006ff */
[----:B------:R2:W-:Y:S01]  /*37e0*/  SYNCS.ARRIVE.TRANS64.RED RZ, [UR4], R6 ;  /* 0x00000006ffff79a7 */ /* 0x0005e20008000404 */
[----:B------:R-:W-:Y:S01]  /*37f0*/  SHF.L.U32 R7, R0, R11, RZ ;  /* 0x0000000b00077219 */ /* 0x000fe200000006ff */
[----:B------:R2:W-:Y:S04]  /*3800*/  STS [UR6+0x140], R9 ;  /* 0x00014009ff007988 */ /* 0x0005e80008000806 */
[----:B------:R2:W-:Y:S04]  /*3810*/  STAS [R4.64], R11 ;  /* 0x0000000b04007dbd */ /* 0x0005e8000c0008ff */
[----:B------:R2:W-:Y:S04]  /*3820*/  ATOMS.OR RZ, [UR5+0x14], R8 ;  /* 0x00001408ffff798c */ /* 0x0005e8000b000005 */
[----:B------:R2:W-:Y:S04]  /*3830*/  ATOMS.OR RZ, [UR5+0x18], R7 ;  /* 0x00001807ffff798c */ /* 0x0005e8000b000005 */
[----:B------:R2:W-:Y:S02]  /*3840*/  ATOMS.XOR RZ, [UR5+0x10], R0 ;  /* 0x00001000ffff798c */ /* 0x0005e4000b800005 */
.L_x_63:
[----:B-1----:R-:W-:Y:S05]  /*3850*/  BSYNC B0 ;  /* 0x0000000000007941 */ /* 0x002fea0003800000 */
.L_x_62:
[----:B------:R-:W-:Y:S05]  /*3860*/  BRA.U UP1, `(.L_x_68) ;  /* 0x00000001016c7547 */ /* 0x000fea000b800000 */
[----:B------:R-:W-:-:S03]  /*3870*/  UMOV UR4, 0xffffffff ;  /* 0xffffffff00047882 */ /* 0x000fc60000000000 */
[----:B------:R-:W-:Y:S05]  /*3880*/  BRA.DIV UR4, `(.L_x_69) ;  /* 0x0000005604187947 */ /* 0x000fea000b800000 */
[----:B------:R-:W-:-:S13]  /*3890*/  ELECT P0, URZ, PT ;  /* 0x0000000000ff782f */ /* 0x000fda0003800000 */
.L_x_157:
[----:B------:R-:W-:Y:S05]  /*38a0*/  @!P0 BRA `(.L_x_68) ;  /* 0x00000000005c8947 */ /* 0x000fea0003800000 */
[----:B--2---:R-:W2:Y:S02]  /*38b0*/  LDS R5, [UR5+0x10] ;  /* 0x00001005ff057984 */ /* 0x004ea40008000800 */
[----:B--2---:R-:W-:-:S04]  /*38c0*/  SHF.L.U32 R5, R5, 0x1f, RZ ;  /* 0x0000001f05057819 */ /* 0x004fc800000006ff */
[----:B------:R-:W2:Y:S02]  /*38d0*/  SYNCS.PHASECHK.TRANS64.TRYWAIT P0, [UR5+0x8], R5 ;  /* 0x00000805ff0075a7 */ /* 0x000ea40008001105 */
[----:B--2---:R-:W-:Y:S05]  /*38e0*/  @P0 BRA `(.L_x_70) ;  /* 0x0000000000080947 */ /* 0x004fea0003800000 */
[----:B------:R-:W2:Y:S02]  /*38f0*/  SYNCS.PHASECHK.TRANS64.TRYWAIT P0, [UR5+0x8], R5 ;  /* 0x00000805ff0075a7 */ /* 0x000ea40008001105 */
[----:B--2---:R-:W-:Y:S05]  /*3900*/  @!P0 BRA `(.L_x_71) ;  /* 0x00000054001c8947 */ /* 0x004fea0003800000 */
.L_x_70:
[----:B------:R-:W3:Y:S01]  /*3910*/  LDS R7, [UR6+0x140] ;  /* 0x00014006ff077984 */ /* 0x000ee20008000800 */
[----:B--2---:R-:W-:Y:S02]  /*3920*/  HFMA2 R0, -RZ, RZ, 0, 5.9604644775390625e-08 ;  /* 0x00000001ff007431 */ /* 0x004fe400000001ff */
[----:B------:R-:W-:Y:S01]  /*3930*/  IMAD.MOV.U32 R4, RZ, RZ, 0xffff ;  /* 0x0000ffffff047424 */ /* 0x000fe200078e00ff */
[----:B------:R-:W-:Y:S01]  /*3940*/  UPRMT UR4, UR69, 0x654, UR7 ;  /* 0x0000065445047896 */ /* 0x000fe20008000007 */
[----:B---3--:R-:W-:-:S03]  /*3950*/  IMAD.SHL.U32 R5, R7, 0x20, RZ ;  /* 0x0000002007057824 */ /* 0x008fc600078e00ff */
[-C--:B------:R-:W-:Y:S02]  /*3960*/  SHF.L.U32 R4, R4, R7.reuse, RZ ;  /* 0x0000000704047219 */ /* 0x080fe400000006ff */
[----:B------:R-:W-:Y:S01]  /*3970*/  SHF.L.U32 R7, R0, R7, RZ ;  /* 0x0000000700077219 */ /* 0x000fe200000006ff */
[----:B------:R3:W-:Y:S04]  /*3980*/  STS [UR6+0x140], R5 ;  /* 0x00014005ff007988 */ /* 0x0007e80008000806 */
[----:B------:R3:W-:Y:S04]  /*3990*/  ATOMS.OR RZ, [UR5+0x14], R4 ;  /* 0x00001404ffff798c */ /* 0x0007e8000b000005 */
[----:B------:R3:W-:Y:S01]  /*39a0*/  ATOMS.OR RZ, [UR5+0x18], R7 ;  /* 0x00001807ffff798c */ /* 0x0007e2000b000005 */
[----:B------:R-:W-:Y:S03]  /*39b0*/  SYNCS.ARRIVE.TRANS64.RED.A1T0 RZ, [UR4], RZ ;  /* 0x000000ffffff79a7 */ /* 0x000fe60008100404 */
[----:B------:R3:W-:Y:S01]  /*39c0*/  ATOMS.XOR RZ, [UR5+0x10], R0 ;  /* 0x00001000ffff798c */ /* 0x0007e2000b800005 */
[----:B------:R-:W-:Y:S05]  /*39d0*/  BRA `(.L_x_68) ;  /* 0x0000000000107947 */ /* 0x000fea0003800000 */
.L_x_61:
[----:B------:R-:W-:Y:S02]  /*39e0*/  MOV R0, 0xffffffff ;  /* 0xffffffff00007802 */ /* 0x000fe40000000f00 */
[----:B------:R-:W-:-:S03]  /*39f0*/  MOV R4, 0x3a20 ;  /* 0x00003a2000047802 */ /* 0x000fc60000000f00 */
[----:B------:R2:W-:Y:S04]  /*3a00*/  STS [UR6+0x140], R0 ;  /* 0x00014000ff007988 */ /* 0x0005e80008000806 */
[----:B-12--5:R-:W-:Y:S05]  /*3a10*/  CALL.REL.NOINC `($__internal_1_$__cuda_sm10x_tcgen05_guardrail_trap_phase_invalid_during_alloc) ;  /* 0x00000058007c7944 */ /* 0x026fea0003c00000 */
.L_x_68:
[----:B------:R-:W-:Y:S05]  /*3a20*/  WARPSYNC.ALL ;  /* 0x0000000000007948 */ /* 0x000fea0003800000 */
[----:B------:R-:W4:Y:S01]  /*3a30*/  S2UR UR4, SR_CgaCtaId ;  /* 0x00000000000479c3 */ /* 0x000f220000008800 */
[----:B------:R-:W-:Y:S01]  /*3a40*/  UMOV UR41, 0x400 ;  /* 0x0000040000297882 */ /* 0x000fe20000000000 */
[----:B------:R-:W-:-:S06]  /*3a50*/  NOP ;  /* 0x0000000000007918 */ /* 0x000fcc0000000000 */
[----:B------:R-:W-:Y:S06]  /*3a60*/  BAR.ARV 0x6, 0xa0 ;  /* 0x0182800000007b1d */ /* 0x000fec0000002000 */
[----:B------:R-:W1:Y:S01]  /*3a70*/  LDCU UR6, c[0x0][0x38c] ;  /* 0x00007180ff0677ac */ /* 0x000e620008000800 */
[----:B------:R-:W-:Y:S01]  /*3a80*/  LOP3.LUT R3, R3, 0xffff, RZ, 0xc0, !PT ;  /* 0x0000ffff03037812 */ /* 0x000fe200078ec0ff */
[----:B--2---:R-:W-:Y:S01]  /*3a90*/  IMAD.MOV.U32 R9, RZ, RZ, 0x1 ;  /* 0x00000001ff097424 */ /* 0x004fe200078e00ff */
[----:B------:R-:W-:Y:S01]  /*3aa0*/  LOP3.LUT R2, R2, 0xffff, RZ, 0xc0, !PT ;  /* 0x0000ffff02027812 */ /* 0x000fe200078ec0ff */
[----:B------:R-:W-:Y:S01]  /*3ab0*/  IMAD.MOV.U32 R8, RZ, RZ, RZ ;  /* 0x000000ffff087224 */ /* 0x000fe200078e00ff */
[----:B------:R-:W-:Y:S01]  /*3ac0*/  R2UR UR43, R3 ;  /* 0x00000000032b72ca */ /* 0x000fe200000e0000 */
[----:B------:R-:W-:Y:S01]  /*3ad0*/  UMOV UR47, URZ ;  /* 0x000000ff002f7c82 */ /* 0x000fe20008000000 */
[----:B------:R-:W-:-:S02]  /*3ae0*/  R2UR UR65, R2 ;  /* 0x00000000024172ca */ /* 0x000fc400000e0000 */
[----:B------:R-:W-:Y:S01]  /*3af0*/  CS2R R2, SRZ ;  /* 0x0000000000027805 */ /* 0x000fe2000001ff00 */
[----:B------:R-:W-:Y:S01]  /*3b00*/  UMOV UR38, URZ ;  /* 0x000000ff00267c82 */ /* 0x000fe20008000000 */
[----:B----4-:R-:W-:Y:S01]  /*3b10*/  ULEA UR41, UR4, UR41, 0x18 ;  /* 0x0000002904297291 */ /* 0x010fe2000f8ec0ff */
[----:B------:R-:W-:Y:S01]  /*3b20*/  UMOV UR37, URZ ;  /* 0x000000ff00257c82 */ /* 0x000fe20008000000 */
[----:B------:R-:W-:Y:S02]  /*3b30*/  UISETP.NE.AND UP3, UPT, UR68, URZ, UPT ;  /* 0x000000ff4400728c */ /* 0x000fe4000bf65270 */
[----:B------:R-:W-:Y:S02]  /*3b40*/  UIADD3 UR5, UPT, UPT, UR41, 0x6400, URZ ;  /* 0x0000640029057890 */ /* 0x000fe4000fffe0ff */
[----:B------:R-:W-:-:S03]  /*3b50*/  UIADD3 UR4, UPT, UPT, UR41, 0x2e400, URZ ;  /* 0x0002e40029047890 */ /* 0x000fc6000fffe0ff */
[----:B---3--:R-:W2:Y:S01]  /*3b60*/  LDS R0, [UR41+0x140] ;  /* 0x00014029ff007984 */ /* 0x008ea20008000800 */
[----:B-1----:R-:W-:Y:S02]  /*3b70*/  UIADD3 UR6, UPT, UPT, UR6, 0x7f, URZ ;  /* 0x0000007f06067890 */ /* 0x002fe4000fffe0ff */
[----:B------:R-:W-:Y:S02]  /*3b80*/  USHF.R.U32.HI UR5, URZ, 0x4, UR5 ;  /* 0x00000004ff057899 */ /* 0x000fe40008011605 */
[----:B------:R-:W-:Y:S02]  /*3b90*/  USHF.R.S32.HI UR64, URZ, 0x1f, UR6 ;  /* 0x0000001fff407899 */ /* 0x000fe40008011406 */
[----:B------:R-:W-:Y:S02]  /*3ba0*/  USHF.R.U32.HI UR4, URZ, 0x4, UR4 ;  /* 0x00000004ff047899 */ /* 0x000fe40008011604 */
[----:B------:R-:W-:Y:S02]  /*3bb0*/  ULEA.HI UR64, UR64, UR6, URZ, 0x7 ;  /* 0x0000000640407291 */ /* 0x000fe4000f8f38ff */
[----:B------:R-:W-:-:S02]  /*3bc0*/  ULOP3.LUT UR5, UR5, 0x3fff, URZ, 0xc0, !UPT ;  /* 0x00003fff05057892 */ /* 0x000fc4000f8ec0ff */
[----:B------:R-:W-:Y:S02]  /*3bd0*/  USHF.R.S32.HI UR64, URZ, 0x7, UR64 ;  /* 0x00000007ff407899 */ /* 0x000fe40008011440 */
[----:B------:R-:W-:Y:S02]  /*3be0*/  ULOP3.LUT UR45, UR4, 0x3fff, URZ, 0xc0, !UPT ;  /* 0x00003fff042d7892 */ /* 0x000fe4000f8ec0ff */
[----:B------:R-:W-:Y:S01]  /*3bf0*/  UISETP.LT.AND UP0, UPT, UR64, 0x1, UPT ;  /* 0x000000014000788c */ /* 0x000fe2000bf01270 */
[----:B------:R-:W-:Y:S01]  /*3c00*/  UMOV UR62, 0x0 ;  /* 0x00000000003e7882 */ /* 0x000fe20000000000 */
        /* <DEDUP_REMOVED lines=9> */
[----:B------:R-:W-:-:S02]  /*3ca0*/  ULOP3.LUT UR44, UR5, 0x10000, URZ, 0xfc, !UPT ;  /* 0x00010000052c7892 */ /* 0x000fc4000f8efcff */
[----:B------:R-:W-:Y:S02]  /*3cb0*/  ULOP3.LUT UR45, UR45, 0x10000, URZ, 0xfc, !UPT ;  /* 0x000100002d2d7892 */ /* 0x000fe4000f8efcff */
[----:B------:R-:W-:Y:S01]  /*3cc0*/  USEL UR66, UR64, 0x1, !UP0 ;  /* 0x0000000140427887 */ /* 0x000fe2000c000000 */
[----:B------:R-:W-:Y:S01]  /*3cd0*/  UMOV UR52, 0x0 ;  /* 0x0000000000347882 */ /* 0x000fe20000000000 */
[----:B------:R-:W-:Y:S01]  /*3ce0*/  UMOV UR53, 0x10100490 ;  /* 0x1010049000357882 */ /* 0x000fe20000000000 */
[----:B------:R-:W-:Y:S01]  /*3cf0*/  UMOV UR50, 0x0 ;  /* 0x0000000000327882 */ /* 0x000fe20000000000 */
[----:B------:R-:W-:Y:S01]  /*3d00*/  UMOV UR51, 0x10100490 ;  /* 0x1010049000337882 */ /* 0x000fe20000000000 */
[----:B------:R-:W-:Y:S01]  /*3d10*/  UMOV UR48, 0x0 ;  /* 0x0000000000307882 */ /* 0x000fe20000000000 */
[----:B--2---:R-:W-:Y:S01]  /*3d20*/  R2UR UR67, R0 ;  /* 0x00000000004372ca */ /* 0x004fe200000e0000 */
[----:B------:R-:W-:-:S14]  /*3d30*/  UMOV UR49, 0x10100490 ;  /* 0x1010049000317882 */ /* 0x000fdc0000000000 */
.L_x_79:
[C---:B------:R-:W-:Y:S02]  /*3d40*/  LEA R0, R8.reuse, UR41, 0x3 ;  /* 0x0000002908007c11 */ /* 0x040fe4000f8e18ff */
[----:B------:R-:W-:Y:S02]  /*3d50*/  SHF.L.U32 R5, R3, 0x1f, RZ ;  /* 0x0000001f03057819 */ /* 0x000fe400000006ff */
[----:B------:R-:W-:Y:S02]  /*3d60*/  LEA R4, R8, UR41, 0x4 ;  /* 0x0000002908047c11 */ /* 0x000fe4000f8e20ff */
[----:B------:R-:W1:Y:S02]  /*3d70*/  SYNCS.PHASECHK.TRANS64.TRYWAIT P0, [R0+URZ+0x90], R5 ;  /* 0x00009005000075a7 */ /* 0x000e6400080011ff */
[----:B-1-3--:R-:W-:Y:S05]  /*3d80*/  @!P0 BRA `(.L_x_72) ;  /* 0x0000005000148947 */ /* 0x00afea0003800000 */
.L_x_158:
[----:B-1----:R-:W1:Y:S01]  /*3d90*/  LDS.128 R4, [R4+0x120] ;  /* 0x0001200004047984 */ /* 0x002e620000000c00 */
[----:B------:R-:W-:Y:S02]  /*3da0*/  VIADD R0, R0, 0xa0 ;  /* 0x000000a000007836 */ /* 0x000fe40000000000 */
[----:B------:R-:W-:Y:S01]  /*3db0*/  VIADD R8, R8, 0x1 ;  /* 0x0000000108087836 */ /* 0x000fe20000000000 */
[----:B------:R-:W-:Y:S01]  /*3dc0*/  @!PT LDS RZ, [RZ] ;  /* 0x00000000fffff984 */ /* 0x000fe20000000800 */
[----:B------:R-:W-:Y:S01]  /*3dd0*/  @!PT LDS RZ, [RZ] ;  /* 0x00000000fffff984 */ /* 0x000fe20000000800 */
[----:B------:R-:W-:Y:S01]  /*3de0*/  @!PT LDS RZ, [RZ] ;  /* 0x00000000fffff984 */ /* 0x000fe20000000800 */
[----:B------:R-:W-:Y:S01]  /*3df0*/  @!PT LDS RZ, [RZ] ;  /* 0x00000000fffff984 */ /* 0x000fe20000000800 */
[----:B------:R2:W-:Y:S06]  /*3e00*/  MEMBAR.ALL.CTA ;  /* 0x0000000000007992 */ /* 0x0005ec0000008000 */
[----:B--2---:R-:W2:Y:S01]  /*3e10*/  FENCE.VIEW.ASYNC.S ;  /* 0x00000000000073c6 */ /* 0x004ea20000000000 */
[----:B------:R-:W-:-:S04]  /*3e20*/  PRMT R0, RZ, 0x654, R0 ;  /* 0x00000654ff007816 */ /* 0x000fc80000000000 */
[----:B--2---:R2:W-:Y:S01]  /*3e30*/  SYNCS.ARRIVE.TRANS64.RED.A1T0 RZ, [R0+URZ], RZ ;  /* 0x000000ff00ff79a7 */ /* 0x0045e200081004ff */
[----:B-1----:R-:W-:Y:S01]  /*3e40*/  LOP3.LUT P1, RZ, R6, 0x1, RZ, 0xc0, !PT ;  /* 0x0000000106ff7812 */ /* 0x002fe2000782c0ff */
[----:B--2---:R-:W-:-:S12]  /*3e50*/  BRA.U UP3, `(.L_x_73) ;  /* 0x0000000503587547 */ /* 0x004fd8000b800000 */
[----:B------:R-:W1:Y:S01]  /*3e60*/  LDCU UR4, c[0x0][0x38c] ;  /* 0x00007180ff0477ac */ /* 0x000e620008000800 */
[----:B------:R-:W-:Y:S02]  /*3e70*/  PLOP3.LUT P2, PT, PT, PT, PT, 0x80, 0x8 ;  /* 0x000000000008781c */ /* 0x000fe40003f4f070 */
[----:B------:R-:W-:Y:S01]  /*3e80*/  SHF.L.U32 R5, R9, 0x1f, RZ ;  /* 0x0000001f09057819 */ /* 0x000fe200000006ff */
[----:B------:R-:W-:Y:S02]  /*3e90*/  ULEA UR46, UR47, UR41, 0x3 ;  /* 0x000000292f2e7291 */ /* 0x000fe4000f8e18ff */
[----:B------:R-:W-:Y:S02]  /*3ea0*/  ULEA UR36, UR47, UR67, 0x6 ;  /* 0x000000432f247291 */ /* 0x000fe4000f8e30ff */
[----:B-1----:R-:W-:-:S06]  /*3eb0*/  UISETP.GE.AND UP0, UPT, UR4, 0x1, UPT ;  /* 0x000000010400788c */ /* 0x002fcc000bf06270 */
[----:B------:R-:W-:-:S05]  /*3ec0*/  PLOP3.LUT P0, PT, PT, PT, UP0, 0x80, 0x8 ;  /* 0x000000000008781c */ /* 0x000fca0003f0f008 */
[----:B------:R-:W-:-:S08]  /*3ed0*/  @UP0 ULEA UR4, UR38, UR41, 0x3 ;  /* 0x0000002926040291 */ /* 0x000fd0000f8e18ff */
[----:B------:R-:W-:-:S04]  /*3ee0*/  @P0 SHF.L.U32 R0, R2, 0x1f, RZ ;  /* 0x0000001f02000819 */ /* 0x000fc800000006ff */
[----:B------:R1:W2:Y:S01]  /*3ef0*/  @P0 SYNCS.PHASECHK.TRANS64.TRYWAIT P2, [UR4], R0 ;  /* 0x00000000ff0005a7 */ /* 0x0002a20008041104 */
[----:B------:R-:W3:Y:S02]  /*3f00*/  SYNCS.PHASECHK.TRANS64.TRYWAIT P0, [UR46+0xd0], R5 ;  /* 0x0000d005ff0075a7 */ /* 0x000ee4000800112e */
[----:B-123--:R-:W-:Y:S05]  /*3f10*/  @!P0 BRA `(.L_x_74) ;  /* 0x0000004c00c48947 */ /* 0x00efea0003800000 */
.L_x_160:
[----:B------:R-:W-:Y:S01]  /*3f20*/  UMOV UR42, UR37 ;  /* 0x00000025002a7c82 */ /* 0x000fe20008000000 */
[----:B------:R-:W-:Y:S05]  /*3f30*/  BRA.U !UP0, `(.L_x_75) ;  /* 0x0000000508107547 */ /* 0x000fea000b800000 */
[----:B------:R-:W-:Y:S02]  /*3f40*/  UIADD3 UR42, UPT, UPT, UR66, UR37, URZ ;  /* 0x00000025422a7290 */ /* 0x000fe4000fffe0ff */
[----:B------:R-:W-:Y:S01]  /*3f50*/  UPLOP3.LUT UP2, UPT, UPT, UPT, UPT, 0x40, 0x4 ;  /* 0x000000000004789c */ /* 0x000fe20003f4e870 */
[----:B------:R-:W-:Y:S01]  /*3f60*/  UMOV UR39, UR64 ;  /* 0x0000004000277c82 */ /* 0x000fe20008000000 */
[----:B------:R-:W-:-:S09]  /*3f70*/  UMOV UR5, UR38 ;  /* 0x0000002600057c82 */ /* 0x000fd20008000000 */
.L_x_78:
[----:B------:R-:W-:Y:S01]  /*3f80*/  ULEA UR7, UR5, UR41, 0x3 ;  /* 0x0000002905077291 */ /* 0x000fe2000f8e18ff */
[----:B--23--:R-:W-:Y:S11]  /*3f90*/  @P2 BRA `(.L_x_76) ;  /* 0x00000000000c2947 */ /* 0x00cff60003800000 */
[----:B-1----:R-:W-:Y:S04]  /*3fa0*/  SHF.L.U32 R5, R2, 0x1f, RZ ;  /* 0x0000001f02057819 */ /* 0x002fe800000006ff */
[----:B------:R-:W1:Y:S02]  /*3fb0*/  SYNCS.PHASECHK.TRANS64.TRYWAIT P0, [UR7], R5 ;  /* 0x00000005ff0075a7 */ /* 0x000e640008001107 */
[----:B-1----:R-:W-:Y:S05]  /*3fc0*/  @!P0 BRA `(.L_x_77) ;  /* 0x0000004c00b08947 */ /* 0x002fea0003800000 */
.L_x_76:
[----:B------:R-:W-:Y:S01]  /*3fd0*/  UISETP.NE.AND UP0, UPT, UR39, 0x1, UPT ;  /* 0x000000012700788c */ /* 0x000fe2000bf05270 */
[----:B------:R-:W-:Y:S01]  /*3fe0*/  PLOP3.LUT P2, PT, PT, PT, PT, 0x80, 0x8 ;  /* 0x000000000008781c */ /* 0x000fe20003f4f070 */
[----:B------:R-:W-:Y:S02]  /*3ff0*/  UIADD3 UR4, UPT, UPT, UR5, 0x1, URZ ;  /* 0x0000000105047890 */ /* 0x000fe4000fffe0ff */
[----:B------:R-:W-:Y:S02]  /*4000*/  UIADD3 UR40, UPT, UPT, UR7, 0x28, URZ ;  /* 0x0000002807287890 */ /* 0x000fe4000fffe0ff */
[----:B------:R-:W-:Y:S01]  /*4010*/  UISETP.NE.AND UP1, UPT, UR4, 0x5, UPT ;  /* 0x000000050400788c */ /* 0x000fe2000bf25270 */
[----:B------:R-:W-:Y:S01]  /*4020*/  PLOP3.LUT P0, PT, PT, PT, UP0, 0x80, 0x8 ;  /* 0x000000000008781c */ /* 0x000fe20003f0f008 */
[----:B------:R-:W-:Y:S02]  /*4030*/  UIADD3 UR37, UPT, UPT, UR37, 0x1, URZ ;  /* 0x0000000125257890 */ /* 0x000fe4000fffe0ff */
[----:B------:R-:W-:Y:S02]  /*4040*/  USEL UR6, URZ, 0x1, UP1 ;  /* 0x00000001ff067887 */ /* 0x000fe40008800000 */
[----:B------:R-:W-:Y:S02]  /*4050*/  USEL UR38, UR4, URZ, UP1 ;  /* 0x000000ff04267287 */ /* 0x000fe40008800000 */
[----:B------:R-:W-:Y:S02]  /*4060*/  UIADD3 UR39, UPT, UPT, UR39, -0x1, URZ ;  /* 0xffffffff27277890 */ /* 0x000fe4000fffe0ff */
[----:B------:R-:W-:Y:S01]  /*4070*/  @UP0 ULEA UR4, UR38, UR41, 0x3 ;  /* 0x0000002926040291 */ /* 0x000fe2000f8e18ff */
[----:B------:R-:W-:Y:S01]  /*4080*/  LOP3.LUT R2, R2, UR6, RZ, 0x3c, !PT ;  /* 0x0000000602027c12 */ /* 0x000fe2000f8e3cff */
[----:B------:R-:W-:Y:S02]  /*4090*/  ULEA UR6, UR5, UR45, 0x9 ;  /* 0x0000002d05067291 */ /* 0x000fe4000f8e48ff */
[----:B------:R-:W-:Y:S01]  /*40a0*/  UISETP.NE.AND UP0, UPT, UR37, UR42, UPT ;  /* 0x0000002a2500728c */ /* 0x000fe2000bf05270 */
[----:B-1----:R-:W-:Y:S01]  /*40b0*/  @P0 SHF.L.U32 R0, R2, 0x1f, RZ ;  /* 0x0000001f02000819 */ /* 0x002fe200000006ff */
[----:B------:R-:W-:Y:S02]  /*40c0*/  UIADD3 UR34, UPT, UPT, UR6, 0x2, URZ ;  /* 0x0000000206227890 */ /* 0x000fe4000fffe0ff */
[----:B------:R-:W-:Y:S01]  /*40d0*/  UIADD3 UR30, UPT, UPT, UR6, 0x4, URZ ;  /* 0x00000004061e7890 */ /* 0x000fe2000fffe0ff */
[----:B------:R2:W3:Y:S01]  /*40e0*/  @P0 SYNCS.PHASECHK.TRANS64.TRYWAIT P2, [UR4], R0 ;  /* 0x00000000ff0005a7 */ /* 0x0004e20008041104 */
[----:B------:R-:W-:Y:S02]  /*40f0*/  ULEA UR4, UR5, UR44, 0xb ;  /* 0x0000002c05047291 */ /* 0x000fe4000f8e58ff */
[----:B------:R-:W-:Y:S02]  /*4100*/  UIADD3 UR26, UPT, UPT, UR6, 0x6, URZ ;  /* 0x00000006061a7890 */ /* 0x000fe4000fffe0ff */
        /* <DEDUP_REMOVED lines=10> */
[----:B------:R-:W-:Y:S01]  /*41b0*/  UIADD3 UR8, UPT, UPT, UR4, 0x406, URZ ;  /* 0x0000040604087890 */ /* 0x000fe2000fffe0ff */
[----:B------:R-:W-:Y:S01]  /*41c0*/  UMOV UR7, 0x40004040 ;  /* 0x4000404000077882 */ /* 0x000fe20000000000 */
[----:B------:R-:W-:Y:S01]  /*41d0*/  UMOV UR5, 0x40004040 ;  /* 0x4000404000057882 */ /* 0x000fe20000000000 */
[----:B------:R-:W-:Y:S01]  /*41e0*/  UMOV UR35, 0x40004040 ;  /* 0x4000404000237882 */ /* 0x000fe20000000000 */
[----:B------:R1:W-:Y:S01]  /*41f0*/  UTCHMMA.2CTA gdesc[UR4], gdesc[UR6], tmem[UR36], tmem[UR62], idesc[UR63], UP2 ;  /* 0x00ff3e06040075ea */ /* 0x0003e20009200024 */
[----:B------:R-:W-:Y:S01]  /*4200*/  UPLOP3.LUT UP2, UPT, UPT, UPT, UPT, 0x80, 0x8 ;  /* 0x000000000008789c */ /* 0x000fe20003f4f070 */
[----:B------:R-:W-:Y:S01]  /*4210*/  UMOV UR33, 0x40004040 ;  /* 0x4000404000217882 */ /* 0x000fe20000000000 */
[----:B------:R-:W-:Y:S01]  /*4220*/  UMOV UR31, 0x40004040 ;  /* 0x40004040001f7882 */ /* 0x000fe20000000000 */
[----:B------:R2:W-:Y:S01]  /*4230*/  UTCHMMA.2CTA gdesc[UR32], gdesc[UR34], tmem[UR36], tmem[UR60], idesc[UR61], UPT ;  /* 0x00ff3c22200075ea */ /* 0x0005e2000ba00024 */
        /* <DEDUP_REMOVED lines=14> */
[----:B------:R-:W-:Y:S01]  /*4320*/  UMOV UR9, 0x40004040 ;  /* 0x4000404000097882 */ /* 0x000fe20000000000 */
[----:B------:R2:W-:Y:S01]  /*4330*/  UTCHMMA.2CTA gdesc[UR12], gdesc[UR14], tmem[UR36], tmem[UR50], idesc[UR51], UPT ;  /* 0x00ff320e0c0075ea */ /* 0x0005e2000ba00024 */
[----:B------:R2:W-:Y:S01]  /*4340*/  UTCHMMA.2CTA gdesc[UR8], gdesc[UR10], tmem[UR36], tmem[UR48], idesc[UR49], UPT ;  /* 0x00ff300a080075ea */ /* 0x0005e2000ba00024 */
[----:B------:R2:W-:Y:S01]  /*4350*/  UTCBAR.2CTA.MULTICAST [UR40], URZ, UR43 ;  /* 0x000000ff280073e9 */ /* 0x0005e2000820082b */
[----:B-1----:R-:W-:Y:S01]  /*4360*/  UMOV UR5, UR38 ;  /* 0x0000002600057c82 */ /* 0x002fe20008000000 */
[----:B------:R-:W-:Y:S05]  /*4370*/  BRA.U UP0, `(.L_x_78) ;  /* 0xfffffffd00007547 */ /* 0x000fea000b83ffff */
.L_x_75:
[----:B------:R-:W-:Y:S01]  /*4380*/  UIADD3 UR4, UPT, UPT, UR46, 0xb0, URZ ;  /* 0x000000b02e047890 */ /* 0x000fe2000fffe0ff */
[----:B------:R-:W-:-:S08]  /*4390*/  UMOV UR37, UR42 ;  /* 0x0000002a00257c82 */ /* 0x000fd00008000000 */
[----:B------:R4:W-:Y:S01]  /*43a0*/  UTCBAR.2CTA.MULTICAST [UR4], URZ, UR65 ;  /* 0x000000ff040073e9 */ /* 0x0009e20008200841 */
[----:B------:R-:W-:Y:S02]  /*43b0*/  NOP ;  /* 0x0000000000007918 */ /* 0x000fe40000000000 */
.L_x_73:
[----:B----4-:R-:W-:Y:S01]  /*43c0*/  UIADD3 UR4, UPT, UPT, UR47, 0x1, URZ ;  /* 0x000000012f047890 */ /* 0x010fe2000fffe0ff */
[----:B------:R-:W-:-:S03]  /*43d0*/  ISETP.NE.AND P0, PT, R8, 0x2, PT ;  /* 0x000000020800780c */ /* 0x000fc60003f05270 */
[----:B------:R-:W-:Y:S01]  /*43e0*/  UISETP.NE.AND UP0, UPT, UR4, 0x4, UPT ;  /* 0x000000040400788c */ /* 0x000fe2000bf05270 */
[----:B-12---:R-:W-:Y:S02]  /*43f0*/  SEL R0, RZ, 0x1, P0 ;  /* 0x00000001ff007807 */ /* 0x006fe40000000000 */
[----:B------:R-:W-:Y:S01]  /*4400*/  SEL R8, R8, RZ, P0 ;  /* 0x000000ff08087207 */ /* 0x000fe20000000000 */
[----:B------:R-:W-:Y:S01]  /*4410*/  USEL UR5, URZ, 0x1, UP0 ;  /* 0x00000001ff057887 */ /* 0x000fe20008000000 */
[----:B------:R-:W-:Y:S01]  /*4420*/  LOP3.LUT R3, R3, R0, RZ, 0x3c, !PT ;  /* 0x0000000003037212 */ /* 0x000fe200078e3cff */
[----:B------:R-:W-:-:S04]  /*4430*/  USEL UR47, UR4, URZ, UP0 ;  /* 0x000000ff042f7287 */ /* 0x000fc80008000000 */
[----:B------:R-:W-:Y:S01]  /*4440*/  LOP3.LUT R9, R9, UR5, RZ, 0x3c, !PT ;  /* 0x0000000509097c12 */ /* 0x000fe2000f8e3cff */
[----:B------:R-:W-:Y:S07]  /*4450*/  @P1 BRA `(.L_x_79) ;  /* 0xfffffff800381947 */ /* 0x000fee000383ffff */
[----:B------:R-:W1:Y:S01]  /*4460*/  S2UR UR8, SR_CgaCtaId ;  /* 0x00000000000879c3 */ /* 0x000e620000008800 */
[----:B------:R-:W-:Y:S01]  /*4470*/  ELECT P0, URZ, PT ;  /* 0x0000000000ff782f */ /* 0x000fe20003800000 */
[----:B------:R-:W-:Y:S01]  /*4480*/  HFMA2 R0, -RZ, RZ, 0, 5.9604644775390625e-08 ;  /* 0x00000001ff007431 */ /* 0x000fe200000001ff */
[----:B------:R-:W-:-:S05]  /*4490*/  UMOV UR4, 0x40 ;  /* 0x0000004000047882 */ /* 0x000fca0000000000 */
[----:B------:R-:W-:Y:S01]  /*44a0*/  UVIRTCOUNT.DEALLOC.SMPOOL 0x80 ;  /* 0x000000800000784c */ /* 0x000fe20000000000 */
[----:B------:R-:W-:Y:S02]  /*44b0*/  UISETP.NE.AND UP1, UPT, UR68, URZ, UPT ;  /* 0x000000ff4400728c */ /* 0x000fe4000bf25270 */
[----:B-1----:R-:W-:-:S09]  /*44c0*/  ULEA UR8, UR8, UR4, 0x18 ;  /* 0x0000000408087291 */ /* 0x002fd2000f8ec0ff */
[----:B------:R1:W-:Y:S01]  /*44d0*/  @P0 STS.U8 [UR8+0x1c], R0 ;  /* 0x00001c00ff000988 */ /* 0x0003e20008000008 */
[----:B------:R-:W-:Y:S05]  /*44e0*/  BRA.U UP1, `(.L_x_80) ;  /* 0x0000000101a07547 */ /* 0x000fea000b800000 */
[----:B------:R-:W-:Y:S01]  /*44f0*/  UIADD3 UR7, UPT, UPT, UR41, 0xd0, URZ ;  /* 0x000000d029077890 */ /* 0x000fe2000fffe0ff */
[----:B------:R-:W-:-:S03]  /*4500*/  SHF.L.U32 R3, R9, 0x1f, RZ ;  /* 0x0000001f09037819 */ /* 0x000fc600000006ff */
[----:B------:R-:W-:-:S09]  /*4510*/  ULEA UR4, UR47, UR7, 0x3 ;  /* 0x000000072f047291 */ /* 0x000fd2000f8e18ff */
[----:B------:R-:W2:Y:S02]  /*4520*/  SYNCS.PHASECHK.TRANS64.TRYWAIT P0, [UR4], R3 ;  /* 0x00000003ff0075a7 */ /* 0x000ea40008001104 */
[----:B--2---:R-:W-:Y:S05]  /*4530*/  @!P0 BRA `(.L_x_81) ;  /* 0x00000048006c8947 */ /* 0x004fea0003800000 */
.L_x_163:
        /* <DEDUP_REMOVED lines=9> */
.L_x_165:
        /* <DEDUP_REMOVED lines=9> */
.L_x_167:
[----:B------:R-:W-:-:S04]  /*4660*/  UIADD3 UR4, UPT, UPT, UR4, 0x1, URZ ;  /* 0x0000000104047890 */ /* 0x000fc8000fffe0ff */
[----:B------:R-:W-:-:S04]  /*4670*/  UISETP.NE.AND UP0, UPT, UR4, 0x4, UPT ;  /* 0x000000040400788c */ /* 0x000fc8000bf05270 */
[----:B------:R-:W-:Y:S02]  /*4680*/  USEL UR5, URZ, 0x1, UP0 ;  /* 0x00000001ff057887 */ /* 0x000fe40008000000 */
[----:B------:R-:W-:-:S04]  /*4690*/  USEL UR4, UR4, URZ, UP0 ;  /* 0x000000ff04047287 */ /* 0x000fc80008000000 */
[----:B------:R-:W-:Y:S01]  /*46a0*/  ULEA UR4, UR4, UR7, 0x3 ;  /* 0x0000000704047291 */ /* 0x000fe2000f8e18ff */
[----:B-1----:R-:W-:-:S04]  /*46b0*/  LOP3.LUT R3, R2, UR5, RZ, 0x3c, !PT ;  /* 0x0000000502037c12 */ /* 0x002fc8000f8e3cff */
[----:B------:R-:W-:Y:S01]  /*46c0*/  SHF.L.U32 R3, R3, 0x1f, RZ ;  /* 0x0000001f03037819 */ /* 0x000fe200000006ff */
[----:B------:R-:W-:-:S04]  /*46d0*/  IMAD.U32 R0, RZ, RZ, UR4 ;  /* 0x00000004ff007e24 */ /* 0x000fc8000f8e00ff */
[----:B------:R1:W2:Y:S03]  /*46e0*/  SYNCS.PHASECHK.TRANS64.TRYWAIT P0, [R0+URZ], R3 ;  /* 0x00000003000075a7 */ /* 0x0002a600080011ff */
[----:B--2---:R-:W-:Y:S05]  /*46f0*/  @!P0 NANOSLEEP.SYNCS 0x989680 ;  /* 0x009896800000895d */ /* 0x004fea0003900000 */
[----:B------:R-:W2:Y:S02]  /*4700*/  @!P0 SYNCS.PHASECHK.TRANS64 P0, [R0+URZ], R3 ;  /* 0x00000003000085a7 */ /* 0x000ea400080010ff */
[----:B--2---:R-:W-:Y:S05]  /*4710*/  @P0 BRA `(.L_x_84) ;  /* 0x0000000000200947 */ /* 0x004fea0003800000 */
.L_x_85:
[----:B--2---:R2:W4:Y:S02]  /*4720*/  SYNCS.PHASECHK.TRANS64.TRYWAIT P0, [R0+URZ], R3 ;  /* 0x00000003000075a7 */ /* 0x00452400080011ff */
[----:B----4-:R-:W-:Y:S05]  /*4730*/  @!P0 NANOSLEEP.SYNCS 0x989680 ;  /* 0x009896800000895d */ /* 0x010fea0003900000 */
[----:B------:R-:W4:Y:S02]  /*4740*/  @!P0 SYNCS.PHASECHK.TRANS64 P0, [R0+URZ], R3 ;  /* 0x00000003000085a7 */ /* 0x000f2400080010ff */
[----:B----4-:R-:W-:Y:S05]  /*4750*/  @!P0 BRA `(.L_x_85) ;  /* 0xfffffffc00f08947 */ /* 0x010fea000383ffff */
[----:B------:R-:W-:Y:S05]  /*4760*/  BRA `(.L_x_84) ;  /* 0x00000000000c7947 */ /* 0x000fea0003800000 */
.L_x_80:
[----:B------:R-:W-:-:S04]  /*4770*/  UIADD3 UR4, UPT, UPT, UR41, 0x110, URZ ;  /* 0x0000011029047890 */ /* 0x000fc8000fffe0ff */
[----:B------:R-:W-:-:S09]  /*4780*/  UPRMT UR4, UR69, 0x654, UR4 ;  /* 0x0000065445047896 */ /* 0x000fd20008000004 */
[----:B------:R-:W-:Y:S03]  /*4790*/  SYNCS.ARRIVE.TRANS64.RED.A1T0 RZ, [UR4], RZ ;  /* 0x000000ffffff79a7 */ /* 0x000fe60008100404 */
.L_x_84:
[----:B-12---:R-:W-:Y:S01]  /*47a0*/  SHF.L.U32 R3, RZ, 0x1f, RZ ;  /* 0x0000001fff037819 */ /* 0x006fe200000006ff */
[----:B------:R-:W-:Y:S01]  /*47b0*/  UIADD3 UR4, UPT, UPT, UR41, 0x110, URZ ;  /* 0x0000011029047890 */ /* 0x000fe2000fffe0ff */
[----:B------:R-:W-:Y:S02]  /*47c0*/  PLOP3.LUT P0, PT, PT, PT, UP1, 0x80, 0x8 ;  /* 0x000000000008781c */ /* 0x000fe40003f0f018 */
[----:B------:R-:W1:Y:S02]  /*47d0*/  SYNCS.PHASECHK.TRANS64.TRYWAIT P1, [UR41+0x110], R3 ;  /* 0x00011003ff0075a7 */ /* 0x000e640008021129 */
[----:B-1----:R-:W-:Y:S09]  /*47e0*/  @!P1 BRA `(.L_x_86) ;  /* 0x0000004800089947 */ /* 0x002ff20003800000 */
.L_x_169:
[----:B------:R-:W-:Y:S01]  /*47f0*/  @!UP1 UPRMT UR4, UR69, 0x654, UR4 ;  /* 0x0000065445049896 */ /* 0x000fe20008000004 */
[----:B------:R-:W-:Y:S01]  /*4800*/  UMOV UR5, 0xffff ;  /* 0x0000ffff00057882 */ /* 0x000fe20000000000 */
[----:B------:R-:W-:-:S07]  /*4810*/  UMOV UR6, 0x1 ;  /* 0x0000000100067882 */ /* 0x000fce0000000000 */
[----:B------:R-:W-:Y:S01]  /*4820*/  @!P0 SYNCS.ARRIVE.TRANS64.RED.A1T0 RZ, [UR4], RZ ;  /* 0x000000ffffff89a7 */ /* 0x000fe20008100404 */
[----:B------:R-:W-:Y:S01]  /*4830*/  NOP ;  /* 0x0000000000007918 */ /* 0x000fe20000000000 */
[----:B-1----:R-:W1:Y:S01]  /*4840*/  LDS R0, [UR8+0x14] ;  /* 0x00001408ff007984 */ /* 0x002e620008000800 */
[----:B------:R-:W-:-:S04]  /*4850*/  ULOP3.LUT UR4, UR67, 0xffff, URZ, 0xc0, !UPT ;  /* 0x0000ffff43047892 */ /* 0x000fc8000f8ec0ff */
[----:B------:R-:W-:-:S04]  /*4860*/  USHF.R.U32.HI UR4, URZ, 0x5, UR4 ;  /* 0x00000005ff047899 */ /* 0x000fc80008011604 */
[----:B------:R-:W-:Y:S02]  /*4870*/  USHF.L.U32 UR5, UR5, UR4, URZ ;  /* 0x0000000405057299 */ /* 0x000fe400080006ff */
[----:B------:R-:W-:-:S04]  /*4880*/  USHF.L.U32 UR4, UR6, UR4, URZ ;  /* 0x0000000406047299 */ /* 0x000fc800080006ff */
[----:B-1----:R-:W-:-:S04]  /*4890*/  LOP3.LUT R0, R0, UR5, RZ, 0xc0, !PT ;  /* 0x0000000500007c12 */ /* 0x002fc8000f8ec0ff */
[----:B------:R-:W-:-:S13]  /*48a0*/  ISETP.NE.AND P0, PT, R0, UR5, PT ;  /* 0x0000000500007c0c */ /* 0x000fda000bf05270 */
[----:B------:R-:W-:Y:S05]  /*48b0*/  @P0 BRA `(.L_x_87) ;  /* 0x0000000000580947 */ /* 0x000fea0003800000 */
[----:B------:R-:W1:Y:S02]  /*48c0*/  LDS R0, [UR8+0x18] ;  /* 0x00001808ff007984 */ /* 0x000e640008000800 */
[----:B-1----:R-:W-:-:S04]  /*48d0*/  LOP3.LUT R0, R0, UR4, RZ, 0xc0, !PT ;  /* 0x0000000400007c12 */ /* 0x002fc8000f8ec0ff */
[----:B------:R-:W-:-:S13]  /*48e0*/  ISETP.NE.AND P0, PT, R0, UR4, PT ;  /* 0x0000000400007c0c */ /* 0x000fda000bf05270 */
[----:B------:R-:W-:Y:S05]  /*48f0*/  @P0 BRA `(.L_x_88) ;  /* 0x00000000003c0947 */ /* 0x000fea0003800000 */
[----:B------:R-:W1:Y:S01]  /*4900*/  S2R R2, SR_LANEID ;  /* 0x0000000000027919 */ /* 0x000e620000000000 */
[----:B------:R-:W-:Y:S01]  /*4910*/  ULOP3.LUT UR5, URZ, UR5, URZ, 0x33, !UPT ;  /* 0x00000005ff057292 */ /* 0x000fe2000f8e33ff */
[----:B------:R-:W-:Y:S01]  /*4920*/  LOP3.LUT R4, RZ, UR4, RZ, 0x33, !PT ;  /* 0x00000004ff047c12 */ /* 0x000fe2000f8e33ff */
[----:B------:R-:W-:Y:S02]  /*4930*/  VOTEU.ANY UR4, UPT, PT ;  /* 0x0000000000047886 */ /* 0x000fe400038e0100 */
[----:B------:R-:W-:Y:S01]  /*4940*/  UFLO.U32 UR4, UR4 ;  /* 0x00000004000472bd */ /* 0x000fe200080e0000 */
[----:B------:R-:W2:Y:S01]  /*4950*/  REDUX UR6, R4 ;  /* 0x00000000040673c4 */ /* 0x000ea20000000000 */
[----:B------:R-:W-:-:S06]  /*4960*/  IMAD.U32 R0, RZ, RZ, UR5 ;  /* 0x00000005ff007e24 */ /* 0x000fcc000f8e00ff */
[----:B------:R4:W-:Y:S01]  /*4970*/  UTCATOMSWS.AND URZ, UR5 ;  /* 0x0000000500ff79e3 */ /* 0x0009e20008000000 */
[----:B------:R-:W3:Y:S01]  /*4980*/  REDUX UR7, R0 ;  /* 0x00000000000773c4 */ /* 0x000ee20000000000 */
[----:B-1----:R-:W-:Y:S01]  /*4990*/  ISETP.EQ.U32.AND P0, PT, R2, UR4, PT ;  /* 0x0000000402007c0c */ /* 0x002fe2000bf02070 */
[----:B--2---:R-:W-:Y:S01]  /*49a0*/  IMAD.U32 R2, RZ, RZ, UR6 ;  /* 0x00000006ff027e24 */ /* 0x004fe2000f8e00ff */
[----:B---3--:R-:W-:-:S11]  /*49b0*/  MOV R3, UR7 ;  /* 0x0000000700037c02 */ /* 0x008fd60008000f00 */
[----:B------:R4:W-:Y:S04]  /*49c0*/  @P0 ATOMS.AND RZ, [UR8+0x14], R3 ;  /* 0x00001403ffff098c */ /* 0x0009e8000a800008 */
[----:B------:R4:W-:Y:S01]  /*49d0*/  @P0 ATOMS.AND RZ, [UR8+0x18], R2 ;  /* 0x00001802ffff098c */ /* 0x0009e2000a800008 */
[----:B------:R-:W-:Y:S05]  /*49e0*/  BRA `(.L_x_89) ;  /* 0x0000000000147947 */ /* 0x000fea0003800000 */
.L_x_88:
[----:B------:R-:W-:Y:S02]  /*49f0*/  MOV R2, 0x4a10 ;  /* 0x00004a1000027802 */ /* 0x000fe40000000f00 */
[----:B---3-5:R-:W-:Y:S05]  /*4a00*/  CALL.REL.NOINC `($__internal_0_$__cuda_sm10x_tcgen05_guardrail_trap_col_being_dealloced_not_returned_by_alloc) ;  /* 0x0000004800747944 */ /* 0x028fea0003c00000 */
[----:B------:R-:W-:Y:S05]  /*4a10*/  BRA `(.L_x_89) ;  /* 0x0000000000087947 */ /* 0x000fea0003800000 */
.L_x_87:
[----:B------:R-:W-:Y:S02]  /*4a20*/  MOV R2, 0x4a40 ;  /* 0x00004a4000027802 */ /* 0x000fe40000000f00 */
[----:B---3-5:R-:W-:Y:S05]  /*4a30*/  CALL.REL.NOINC `($__internal_2_$__cuda_sm10x_tcgen05_guardrail_trap_unallocated_columns_being_dealloced) ;  /* 0x0000004800807944 */ /* 0x028fea0003c00000 */
.L_x_89:
[----:B------:R-:W-:Y:S01]  /*4a40*/  NOP ;  /* 0x0000000000007918 */ /* 0x000fe20000000000 */
[----:B----4-:R-:W-:Y:S05]  /*4a50*/  EXIT ;  /* 0x000000000000794d */ /* 0x010fea0003800000 */
.L_x_60:
[----:B------:R-:W-:-:S09]  /*4a60*/  UISETP.NE.OR UP0, UPT, UR22, 0x3, !UP5 ;  /* 0x000000031600788c */ /* 0x000fd2000ef05670 */
[----:B------:R-:W-:Y:S05]  /*4a70*/  BRA.U UP0, `(.L_x_90) ;  /* 0x0000000d00f07547 */ /* 0x000fea000b800000 */
[----:B------:R-:W2:Y:S01]  /*4a80*/  LDCU UR33, c[0x0][0x370] ;  /* 0x00006e00ff2177ac */ /* 0x000ea20008000800 */
[----:B------:R-:W3:Y:S01]  /*4a90*/  LDC.64 R16, c[0x0][0x348] ;  /* 0x0000d200ff107b82 */ /* 0x000ee20000000a00 */
[----:B------:R-:W-:Y:S02]  /*4aa0*/  HFMA2 R13, -RZ, RZ, 0, 0 ;  /* 0x00000000ff0d7431 */ /* 0x000fe400000001ff */
[----:B------:R-:W-:Y:S01]  /*4ab0*/  IMAD.MOV.U32 R15, RZ, RZ, 0x1 ;  /* 0x00000001ff0f7424 */ /* 0x000fe200078e00ff */
[----:B------:R-:W2:Y:S01]  /*4ac0*/  LDCU.128 UR28, c[0x0][0xb10] ;  /* 0x00016200ff1c77ac */ /* 0x000ea20008000c00 */
[----:B------:R-:W-:Y:S01]  /*4ad0*/  IMAD.MOV.U32 R14, RZ, RZ, RZ ;  /* 0x000000ffff0e7224 */ /* 0x000fe200078e00ff */
[----:B------:R-:W-:Y:S01]  /*4ae0*/  MOV R7, 0x2000 ;  /* 0x0000200000077802 */ /* 0x000fe20000000f00 */
[----:B------:R-:W4:Y:S01]  /*4af0*/  LDCU UR32, c[0x0][0x374] ;  /* 0x00006e80ff2077ac */ /* 0x000f220008000800 */
[----:B------:R-:W1:Y:S01]  /*4b00*/  LDC.64 R2, c[0x0][0x888] ;  /* 0x00022200ff027b82 */ /* 0x000e620000000a00 */
[----:B------:R-:W4:Y:S01]  /*4b10*/  LDCU UR15, c[0x0][0xb0c] ;  /* 0x00016180ff0f77ac */ /* 0x000f220008000800 */
[----:B------:R-:W4:Y:S06]  /*4b20*/  LDCU UR37, c[0x0][0xb20] ;  /* 0x00016400ff2577ac */ /* 0x000f2c0008000800 */
[----:B------:R-:W1:Y:S01]  /*4b30*/  LDC.64 R4, c[0x0][0x890] ;  /* 0x00022400ff047b82 */ /* 0x000e620000000a00 */
[----:B------:R-:W3:Y:S01]  /*4b40*/  LDCU UR4, c[0x0][0xb30] ;  /* 0x00016600ff0477ac */ /* 0x000ee20008000800 */
[----:B--2---:R-:W-:-:S02]  /*4b50*/  UIMAD.WIDE.U32 UR6, UR33, UR28, URZ ;  /* 0x0000001c210672a5 */ /* 0x004fc4000f8e00ff */
[----:B----4-:R-:W-:Y:S01]  /*4b60*/  UIMAD.WIDE.U32 UR8, UR32, UR31, URZ ;  /* 0x0000001f200872a5 */ /* 0x010fe2000f8e00ff */
[----:B------:R-:W-:Y:S01]  /*4b70*/  UMOV UR24, 0x400 ;  /* 0x0000040000187882 */ /* 0x000fe20000000000 */
[----:B------:R-:W-:-:S03]  /*4b80*/  UPLOP3.LUT UP3, UPT, UPT, UPT, UPT, 0x40, 0x4 ;  /* 0x000000000004789c */ /* 0x000fc60003f6e870 */
[----:B------:R-:W-:Y:S01]  /*4b90*/  UMOV UR6, UR7 ;  /* 0x0000000700067c82 */ /* 0x000fe20008000000 */
[----:B------:R-:W-:Y:S01]  /*4ba0*/  UISETP.GE.AND UP0, UPT, UR42, 0x1, UPT ;  /* 0x000000012a00788c */ /* 0x000fe2000bf06270 */
[----:B------:R-:W-:Y:S01]  /*4bb0*/  UMOV UR34, UR9 ;  /* 0x0000000900227c82 */ /* 0x000fe20008000000 */
[----:B------:R-:W-:Y:S01]  /*4bc0*/  UISETP.NE.AND UP4, UPT, UR42, 0x1, UPT ;  /* 0x000000012a00788c */ /* 0x000fe2000bf85270 */
[----:B------:R-:W2:Y:S01]  /*4bd0*/  LDCU.64 UR16, c[0x0][0xb28] ;  /* 0x00016500ff1077ac */ /* 0x000ea20008000a00 */
[----:B------:R-:W-:Y:S02]  /*4be0*/  ULEA UR24, UR55, UR24, 0x18 ;  /* 0x0000001837187291 */ /* 0x000fe4000f8ec0ff */
[----:B------:R-:W-:Y:S02]  /*4bf0*/  UISETP.NE.AND UP6, UPT, UR15, 0x1, UPT ;  /* 0x000000010f00788c */ /* 0x000fe4000bfc5270 */
[----:B------:R-:W-:Y:S02]  /*4c00*/  UISETP.NE.AND UP5, UPT, UR30, 0x1, UPT ;  /* 0x000000011e00788c */ /* 0x000fe4000bfa5270 */
[----:B------:R-:W-:-:S02]  /*4c10*/  USHF.R.U32.HI UR35, URZ, UR29, UR6 ;  /* 0x0000001dff237299 */ /* 0x000fc40008011606 */
[----:B------:R-:W-:Y:S02]  /*4c20*/  USHF.R.U32.HI UR34, URZ, UR37, UR34 ;  /* 0x00000025ff227299 */ /* 0x000fe40008011622 */
[----:B---3--:R-:W-:Y:S01]  /*4c30*/  UISETP.NE.AND UP2, UPT, UR4, 0x1, UPT ;  /* 0x000000010400788c */ /* 0x008fe2000bf45270 */
[----:B------:R-:W-:-:S10]  /*4c40*/  UMOV UR12, URZ ;  /* 0x000000ff000c7c82 */ /* 0x000fd40008000000 */
.L_x_99:
[C---:B------:R-:W-:Y:S02]  /*4c50*/  LEA R12, R14.reuse, UR24, 0x3 ;  /* 0x000000180e0c7c11 */ /* 0x040fe4000f8e18ff */
[----:B------:R-:W-:Y:S02]  /*4c60*/  SHF.L.U32 R9, R13, 0x1f, RZ ;  /* 0x0000001f0d097819 */ /* 0x000fe400000006ff */
[----:B------:R-:W-:Y:S02]  /*4c70*/  LEA R10, R14, UR24, 0x4 ;  /* 0x000000180e0a7c11 */ /* 0x000fe4000f8e20ff */
[----:B---3--:R-:W3:Y:S02]  /*4c80*/  SYNCS.PHASECHK.TRANS64.TRYWAIT P0, [R12+URZ+0x90], R9 ;  /* 0x000090090c0075a7 */ /* 0x008ee400080011ff */
[----:B---3--:R-:W-:Y:S05]  /*4c90*/  @!P0 BRA `(.L_x_91) ;  /* 0x0000004000f48947 */ /* 0x008fea0003800000 */
.L_x_170:
[----:B---3--:R-:W3:Y:S01]  /*4ca0*/  LDS.128 R8, [R10+0x120] ;  /* 0x000120000a087984 */ /* 0x008ee20000000c00 */
[----:B------:R-:W-:Y:S01]  /*4cb0*/  UISETP.GE.AND UP0, UPT, UR42, 0x1, UPT ;  /* 0x000000012a00788c */ /* 0x000fe2000bf06270 */
[----:B------:R-:W-:Y:S01]  /*4cc0*/  @!PT LDS RZ, [RZ] ;  /* 0x00000000fffff984 */ /* 0x000fe20000000800 */
[----:B------:R-:W-:Y:S01]  /*4cd0*/  @!PT LDS RZ, [RZ] ;  /* 0x00000000fffff984 */ /* 0x000fe20000000800 */
[----:B------:R-:W-:Y:S01]  /*4ce0*/  @!PT LDS RZ, [RZ] ;  /* 0x00000000fffff984 */ /* 0x000fe20000000800 */
[----:B------:R-:W-:Y:S01]  /*4cf0*/  @!PT LDS RZ, [RZ] ;  /* 0x00000000fffff984 */ /* 0x000fe20000000800 */
[----:B------:R4:W-:Y:S06]  /*4d00*/  MEMBAR.ALL.CTA ;  /* 0x0000000000007992 */ /* 0x0009ec0000008000 */
[----:B----4-:R-:W4:Y:S01]  /*4d10*/  FENCE.VIEW.ASYNC.S ;  /* 0x00000000000073c6 */ /* 0x010f220000000000 */
[----:B---3--:R-:W-:Y:S11]  /*4d20*/  LOP3.LUT P0, RZ, R10, 0x1, RZ, 0xc0, !PT ;  /* 0x000000010aff7812 */ /* 0x008ff6000780c0ff */
[----:B------:R-:W-:Y:S02]  /*4d30*/  @!UPT UIADD3 URZ, UPT, UPT, URZ, URZ, URZ ;  /* 0x000000fffffff290 */ /* 0x000fe4000fffe0ff */
[----:B----4-:R-:W-:Y:S01]  /*4d40*/  VOTEU.ANY UP1, P0 ;  /* 0x0000000000ff7886 */ /* 0x010fe20000020100 */
[----:B------:R-:W-:Y:S11]  /*4d50*/  PLOP3.LUT P0, PT, PT, PT, UP1, 0x80, 0x8 ;  /* 0x000000000008781c */ /* 0x000ff60003f0f018 */
[----:B------:R-:W-:Y:S02]  /*4d60*/  @!UPT UIADD3 URZ, UPT, UPT, URZ, URZ, URZ ;  /* 0x000000fffffff290 */ /* 0x000fe4000fffe0ff */
[----:B------:R-:W-:Y:S02]  /*4d70*/  @P0 SHF.R.U32.HI R0, RZ, 0x10, R9 ;  /* 0x00000010ff000819 */ /* 0x000fe40000011609 */
[----:B------:R-:W-:Y:S02]  /*4d80*/  @P0 MOV R6, R8 ;  /* 0x0000000800060202 */ /* 0x000fe40000000f00 */
[----:B------:R-:W-:Y:S01]  /*4d90*/  @P0 R2UR UR4, R0 ;  /* 0x00000000000402ca */ /* 0x000fe200000e0000 */
[----:B------:R-:W-:Y:S01]  /*4da0*/  VIADD R0, R12, 0xa0 ;  /* 0x000000a00c007836 */ /* 0x000fe20000000000 */
[----:B------:R-:W-:Y:S02]  /*4db0*/  @P0 LOP3.LUT R8, R9, 0xffff, RZ, 0xc0, !PT ;  /* 0x0000ffff09080812 */ /* 0x000fe400078ec0ff */
[----:B------:R-:W-:Y:S02]  /*4dc0*/  @P0 R2UR UR6, R6 ;  /* 0x00000000060602ca */ /* 0x000fe400000e0000 */
[----:B------:R-:W-:Y:S02]  /*4dd0*/  PRMT R0, RZ, 0x654, R0 ;  /* 0x00000654ff007816 */ /* 0x000fe40000000000 */
[----:B------:R-:W-:Y:S02]  /*4de0*/  @P0 R2UR UR5, R8 ;  /* 0x00000000080502ca */ /* 0x000fe400000e0000 */
[----:B------:R3:W-:Y:S03]  /*4df0*/  SYNCS.ARRIVE.TRANS64.RED.A1T0 RZ, [R0+URZ], RZ ;  /* 0x000000ff00ff79a7 */ /* 0x0007e600081004ff */
[----:B------:R-:W-:Y:S04]  /*4e00*/  @UP1 UMOV UR27, UR4 ;  /* 0x00000004001b1c82 */ /* 0x000fe80008000000 */
[----:B------:R-:W-:Y:S04]  /*4e10*/  @UP1 UMOV UR14, UR6 ;  /* 0x00000006000e1c82 */ /* 0x000fe80008000000 */
[----:B------:R-:W-:Y:S01]  /*4e20*/  @UP1 UMOV UR13, UR5 ;  /* 0x00000005000d1c82 */ /* 0x000fe20008000000 */
[----:B------:R-:W-:Y:S05]  /*4e30*/  BRA.U !UP0, `(.L_x_92) ;  /* 0x0000000108a47547 */ /* 0x000fea000b800000 */
[----:B------:R-:W-:Y:S02]  /*4e40*/  UIMAD.WIDE.U32 UR8, UR13, UR31, URZ ;  /* 0x0000001f0d0872a5 */ /* 0x000fe4000f8e00ff */
[----:B------:R-:W-:Y:S02]  /*4e50*/  UIMAD.WIDE.U32 UR10, UR14, UR28, URZ ;  /* 0x0000001c0e0a72a5 */ /* 0x000fe4000f8e00ff */
[----:B------:R-:W-:Y:S02]  /*4e60*/  USEL UR4, UR32, UR34, !UP5 ;  /* 0x0000002220047287 */ /* 0x000fe4000e800000 */
[----:B------:R-:W-:Y:S02]  /*4e70*/  USEL UR7, UR33, UR35, !UP6 ;  /* 0x0000002321077287 */ /* 0x000fe4000f000000 */
[----:B--2---:R-:W-:Y:S02]  /*4e80*/  UIMAD.WIDE.U32 UR18, UR4, UR16, URZ ;  /* 0x00000010041272a5 */ /* 0x004fe4000f8e00ff */
[----:B------:R-:W-:Y:S01]  /*4e90*/  UIMAD.WIDE.U32 UR20, UR7, UR16, URZ ;  /* 0x00000010071472a5 */ /* 0x000fe2000f8e00ff */
[----:B------:R-:W-:Y:S02]  /*4ea0*/  UMOV UR5, UR9 ;  /* 0x0000000900057c82 */ /* 0x000fe40008000000 */
[----:B------:R-:W-:Y:S03]  /*4eb0*/  USHF.R.U32.HI UR6, URZ, UR37, UR5 ;  /* 0x00000025ff067299 */ /* 0x000fe60008011605 */
[----:B------:R-:W-:Y:S01]  /*4ec0*/  UMOV UR5, UR11 ;  /* 0x0000000b00057c82 */ /* 0x000fe20008000000 */
[----:B------:R-:W-:Y:S02]  /*4ed0*/  USEL UR6, UR13, UR6, !UP5 ;  /* 0x000000060d067287 */ /* 0x000fe4000e800000 */
[----:B------:R-:W-:Y:S02]  /*4ee0*/  USHF.R.U32.HI UR8, URZ, UR29, UR5 ;  /* 0x0000001dff087299 */ /* 0x000fe40008011605 */
[----:B------:R-:W-:Y:S01]  /*4ef0*/  UIMAD.WIDE.U32 UR10, UR6, UR16, URZ ;  /* 0x00000010060a72a5 */ /* 0x000fe2000f8e00ff */
[----:B------:R-:W-:Y:S02]  /*4f00*/  UMOV UR5, UR19 ;  /* 0x0000001300057c82 */ /* 0x000fe40008000000 */
[----:B------:R-:W-:Y:S03]  /*4f10*/  @UP4 USHF.R.U32.HI UR4, URZ, UR17, UR5 ;  /* 0x00000011ff044299 */ /* 0x000fe60008011605 */
[----:B------:R-:W-:Y:S01]  /*4f20*/  UMOV UR5, UR21 ;  /* 0x0000001500057c82 */ /* 0x000fe20008000000 */
[----:B------:R-:W-:Y:S02]  /*4f30*/  UIMAD UR4, UR42, UR4, URZ ;  /* 0x000000042a0472a4 */ /* 0x000fe4000f8e02ff */
[----:B------:R-:W-:Y:S02]  /*4f40*/  @UP4 USHF.R.U32.HI UR7, URZ, UR17, UR5 ;  /* 0x00000011ff074299 */ /* 0x000fe40008011605 */
[----:B------:R-:W-:Y:S02]  /*4f50*/  USEL UR5, UR14, UR8, !UP6 ;  /* 0x000000080e057287 */ /* 0x000fe4000f000000 */
[----:B------:R-:W-:Y:S02]  /*4f60*/  UIMAD UR8, UR42, UR7, URZ ;  /* 0x000000072a0872a4 */ /* 0x000fe4000f8e02ff */
[----:B------:R-:W-:Y:S03]  /*4f70*/  UISETP.GE.AND UP0, UPT, UR6, UR4, UPT ;  /* 0x000000040600728c */ /* 0x000fe6000bf06270 */
[----:B------:R-:W-:Y:S01]  /*4f80*/  UMOV UR4, UR11 ;  /* 0x0000000b00047c82 */ /* 0x000fe20008000000 */
[----:B------:R-:W-:Y:S02]  /*4f90*/  UISETP.GE.OR UP0, UPT, UR5, UR8, UP0 ;  /* 0x000000080500728c */ /* 0x000fe40008706670 */
[----:B------:R-:W-:Y:S02]  /*4fa0*/  USHF.R.U32.HI UR4, URZ, UR17, UR4 ;  /* 0x00000011ff047299 */ /* 0x000fe40008011604 */
[----:B------:R-:W-:Y:S02]  /*4fb0*/  UIMAD.WIDE.U32 UR8, UR5, UR16, URZ ;  /* 0x00000010050872a5 */ /* 0x000fe4000f8e00ff */
[----:B------:R-:W-:Y:S04]  /*4fc0*/  USEL UR10, UR6, UR4, !UP4 ;  /* 0x00000004060a7287 */ /* 0x000fe8000e000000 */
[----:B------:R-:W-:Y:S01]  /*4fd0*/  UIADD3 UR11, UPT, UPT, -UR10, URZ, URZ ;  /* 0x000000ff0a0b7290 */ /* 0x000fe2000fffe1ff */
[----:B------:R-:W-:Y:S02]  /*4fe0*/  @!UP0 UMOV UR4, UR9 ;  /* 0x0000000900048c82 */ /* 0x000fe40008000000 */
[----:B------:R-:W-:Y:S02]  /*4ff0*/  @!UP0 USHF.R.U32.HI UR4, URZ, UR17, UR4 ;  /* 0x00000011ff048299 */ /* 0x000fe40008011604 */
[----:B------:R-:W-:Y:S02]  /*5000*/  UIMAD UR8, UR42, UR11, UR6 ;  /* 0x0000000b2a0872a4 */ /* 0x000fe4000f8e0206 */
[----:B------:R-:W-:Y:S04]  /*5010*/  @!UP0 USEL UR4, UR5, UR4, !UP4 ;  /* 0x0000000405048287 */ /* 0x000fe8000e000000 */
[----:B------:R-:W-:Y:S02]  /*5020*/  @!UP0 UIMAD UR8, UR7, UR8, UR4 ;  /* 0x00000008070882a4 */ /* 0x000fe4000f8e0204 */
[----:B------:R-:W-:Y:S02]  /*5030*/  @!UP0 UIADD3 UR9, UPT, UPT, UR10, -UR4, URZ ;  /* 0x800000040a098290 */ /* 0x000fe4000fffe0ff */
[----:B------:R-:W-:Y:S02]  /*5040*/  UIADD3 UR4, UPT, UPT, -UR5, URZ, URZ ;  /* 0x000000ff05047290 */ /* 0x000fe4000fffe1ff */
[----:B------:R-:W-:Y:S02]  /*5050*/  UIADD3 UR7, UPT, UPT, -UR6, URZ, URZ ;  /* 0x000000ff06077290 */ /* 0x000fe4000fffe1ff */
[----:B------:R-:W-:Y:S02]  /*5060*/  @!UP0 UIMAD UR6, UR9, UR42, UR5 ;  /* 0x0000002a090682a4 */ /* 0x000fe4000f8e0205 */
[----:B------:R-:W-:Y:S02]  /*5070*/  UIMAD UR14, UR15, UR4, UR14 ;  /* 0x000000040f0e72a4 */ /* 0x000fe4000f8e020e */
[----:B------:R-:W-:Y:S01]  /*5080*/  UIMAD UR13, UR30, UR7, UR13 ;  /* 0x000000071e0d72a4 */ /* 0x000fe2000f8e020d */
[----:B------:R-:W-:Y:S02]  /*5090*/  @!UP0 UMOV UR5, UR8 ;  /* 0x0000000800058c82 */ /* 0x000fe40008000000 */
[----:B------:R-:W-:Y:S02]  /*50a0*/  UIMAD UR14, UR5, UR15, UR14 ;  /* 0x0000000f050e72a4 */ /* 0x000fe4000f8e020e */
[----:B------:R-:W-:Y:S11]  /*50b0*/  UIMAD UR13, UR6, UR30, UR13 ;  /* 0x0000001e060d72a4 */ /* 0x000ff6000f8e020d */
[----:B------:R-:W-:Y:S01]  /*50c0*/  @!UPT UIADD3 URZ, UPT, UPT, URZ, URZ, URZ ;  /* 0x000000fffffff290 */ /* 0x000fe2000fffe0ff */
.L_x_92:
[----:B------:R-:W4:Y:S01]  /*50d0*/  @!UP2 LDCU.128 UR20, c[0x0][0xb10] ;  /* 0x00016200ff14a7ac */ /* 0x000f220008000c00 */
[C---:B-1----:R-:W-:Y:S02]  /*50e0*/  ISETP.NE.U32.AND P1, PT, R4.reuse, RZ, PT ;  /* 0x000000ff0400720c */ /* 0x042fe40003f25070 */
[----:B------:R-:W-:Y:S02]  /*50f0*/  ISETP.NE.U32.AND P0, PT, R4, RZ, PT ;  /* 0x000000ff0400720c */ /* 0x000fe40003f05070 */
[C---:B------:R-:W-:Y:S02]  /*5100*/  ISETP.NE.AND.EX P1, PT, R5.reuse, RZ, PT, P1 ;  /* 0x000000ff0500720c */ /* 0x040fe40003f25310 */
[----:B------:R-:W-:Y:S01]  /*5110*/  ISETP.NE.AND.EX P0, PT, R5, RZ, PT, P0 ;  /* 0x000000ff0500720c */ /* 0x000fe20003f05300 */
[----:B------:R-:W1:Y:S01]  /*5120*/  @!UP2 LDCU UR5, c[0x0][0xb0c] ;  /* 0x00016180ff05a7ac */ /* 0x000e620008000800 */
[----:B------:R-:W-:Y:S02]  /*5130*/  USHF.L.U32 UR11, UR25, 0x7, URZ ;  /* 0x00000007190b7899 */ /* 0x000fe400080006ff */
[----:B------:R-:W-:Y:S02]  /*5140*/  USHF.L.U32 UR10, UR26, 0x6, URZ ;  /* 0x000000061a0a7899 */ /* 0x000fe400080006ff */
[----:B----4-:R-:W-:Y:S07]  /*5150*/  UIMAD.WIDE.U32 UR6, UR14, UR20, URZ ;  /* 0x000000140e0672a5 */ /* 0x010fee000f8e00ff */
[----:B------:R-:W-:Y:S01]  /*5160*/  @!UP2 UMOV UR4, UR7 ;  /* 0x000000070004ac82 */ /* 0x000fe20008000000 */
[----:B-1----:R-:W-:Y:S02]  /*5170*/  @!UP2 UISETP.NE.AND UP0, UPT, UR5, 0x1, UPT ;  /* 0x000000010500a88c */ /* 0x002fe4000bf05270 */
[----:B------:R-:W-:Y:S02]  /*5180*/  @!UP2 USHF.R.U32.HI UR4, URZ, UR21, UR4 ;  /* 0x00000015ff04a299 */ /* 0x000fe40008011604 */
[----:B------:R-:W-:Y:S02]  /*5190*/  UIMAD.WIDE.U32 UR6, UR13, UR23, URZ ;  /* 0x000000170d0672a5 */ /* 0x000fe4000f8e00ff */
[----:B------:R-:W-:Y:S02]  /*51a0*/  @!UP2 USEL UR8, UR14, UR4, !UP0 ;  /* 0x000000040e08a287 */ /* 0x000fe4000c000000 */
[----:B------:R-:W-:Y:S03]  /*51b0*/  @!UP2 UISETP.NE.AND UP0, UPT, UR22, 0x1, UPT ;  /* 0x000000011600a88c */ /* 0x000fe6000bf05270 */
[----:B------:R-:W-:Y:S02]  /*51c0*/  @!UP2 UMOV UR6, UR7 ;  /* 0x000000070006ac82 */ /* 0x000fe40008000000 */
[----:B------:R-:W1:Y:S02]  /*51d0*/  @!UP2 LDCU UR4, c[0x0][0xb20] ;  /* 0x00016400ff04a7ac */ /* 0x000e640008000800 */
[----:B-1----:R-:W-:Y:S04]  /*51e0*/  @!UP2 USHF.R.U32.HI UR6, URZ, UR4, UR6 ;  /* 0x00000004ff06a299 */ /* 0x002fe80008011606 */
[----:B------:R-:W-:Y:S04]  /*51f0*/  @!UP2 USEL UR6, UR13, UR6, !UP0 ;  /* 0x000000060d06a287 */ /* 0x000fe8000c000000 */
[----:B------:R-:W-:Y:S02]  /*5200*/  @!UP2 UIADD3 UR4, UPT, UPT, -UR8, UR6, URZ ;  /* 0x000000060804a290 */ /* 0x000fe4000fffe1ff */
[----:B------:R-:W-:Y:S02]  /*5210*/  @!UP2 UIADD3 UR6, UPT, UPT, UR8, -UR6, URZ ;  /* 0x800000060806a290 */ /* 0x000fe4000fffe0ff */
[----:B------:R-:W-:Y:S02]  /*5220*/  @!UP2 UIMAD UR14, UR4, UR5, UR14 ;  /* 0x00000005040ea2a4 */ /* 0x000fe4000f8e020e */
[----:B------:R-:W-:Y:S01]  /*5230*/  @!UP2 UIMAD UR13, UR6, UR22, UR13 ;  /* 0x00000016060da2a4 */ /* 0x000fe2000f8e020d */
[----:B------:R-:W-:Y:S11]  /*5240*/  BRA.U UP3, `(.L_x_93) ;  /* 0x0000000103107547 */ /* 0x000ff6000b800000 */
[----:B---3--:R-:W-:Y:S04]  /*5250*/  MOV R0, UR40 ;  /* 0x0000002800007c02 */ /* 0x008fe80008000f00 */
[----:B------:R-:W-:Y:S04]  /*5260*/  SHF.L.U32 R9, R0, 0x1f, RZ ;  /* 0x0000001f00097819 */ /* 0x000fe800000006ff */
[----:B------:R-:W1:Y:S02]  /*5270*/  SYNCS.PHASECHK.TRANS64.TRYWAIT P2, [UR24+0x88], R9 ;  /* 0x00008809ff0075a7 */ /* 0x000e640008041118 */
[----:B-1----:R-:W-:Y:S05]  /*5280*/  @!P2 BRA `(.L_x_94) ;  /* 0x0000003c008ca947 */ /* 0x002fea0003800000 */
.L_x_93:
[----:B------:R-:W-:Y:S05]  /*5290*/  @!P1 BRA `(.L_x_95) ;  /* 0x0000000000309947 */ /* 0x000fea0003800000 */
[----:B------:R-:W-:Y:S01]  /*52a0*/  ISETP.NE.U32.AND P1, PT, R2, RZ, PT ;  /* 0x000000ff0200720c */ /* 0x000fe20003f25070 */
[----:B------:R-:W4:Y:S01]  /*52b0*/  LDCU.64 UR4, c[0x0][0x358] ;  /* 0x00006b00ff0477ac */ /* 0x000f220008000a00 */
[----:B------:R-:W-:Y:S02]  /*52c0*/  IMAD.MOV.U32 R88, RZ, RZ, 0x1 ;  /* 0x00000001ff587424 */ /* 0x000fe400078e00ff */
[----:B------:R-:W-:Y:S11]  /*52d0*/  ISETP.NE.AND.EX P1, PT, R3, RZ, PT, P1 ;  /* 0x000000ff0300720c */ /* 0x000ff60003f25310 */
[----:B------:R-:W-:Y:S02]  /*52e0*/  @!UPT UIADD3 URZ, UPT, UPT, URZ, URZ, URZ ;  /* 0x000000fffffff290 */ /* 0x000fe4000fffe0ff */
[----:B-1----:R-:W1:Y:S01]  /*52f0*/  @P1 LDC.64 R8, c[0x0][0x888] ;  /* 0x00022200ff081b82 */ /* 0x002e620000000a00 */
[----:B---3--:R-:W-:Y:S04]  /*5300*/  @P1 IMAD R0, R4, UR36, RZ ;  /* 0x0000002404001c24 */ /* 0x008fe8000f8e02ff */
[----:B-1----:R-:W-:Y:S04]  /*5310*/  @P1 IMAD.WIDE R8, R0, 0x4, R8 ;  /* 0x0000000400081825 */ /* 0x002fe800078e0208 */
[----:B------:R-:W-:Y:S01]  /*5320*/  HFMA2 R0, -RZ, RZ, 0, 5.9604644775390625e-08 ;  /* 0x00000001ff007431 */ /* 0x000fe200000001ff */
[----:B----45:R4:W5:Y:S04]  /*5330*/  @P1 LDG.E R41, desc[UR4][R8.64] ;  /* 0x0000000408291981 */ /* 0x030968000c1e1900 */
[----:B------:R-:W-:Y:S01]  /*5340*/  @!P1 PRMT R88, R0, 0x7610, R88 ;  /* 0x0000761000589816 */ /* 0x000fe20000000058 */
[----:B----4-:R-:W1:Y:S06]  /*5350*/  @!P1 LDC R41, c[0x0][0x880] ;  /* 0x00022000ff299b82 */ /* 0x010e6c0000000800 */
.L_x_95:
[----:B-1---5:R-:W-:Y:S01]  /*5360*/  @!P0 FSETP.EQ.AND P1, PT, R41, RZ, PT ;  /* 0x000000ff2900820b */ /* 0x022fe20003f22000 */
[----:B------:R-:W-:Y:S01]  /*5370*/  @!UPT UIADD3 URZ, UPT, UPT, URZ, URZ, URZ ;  /* 0x000000fffffff290 */ /* 0x000fe2000fffe0ff */
[----:B------:R-:W-:Y:S11]  /*5380*/  @!P0 BRA `(.L_x_96) ;  /* 0x0000000000188947 */ /* 0x000ff60003800000 */
[----:B------:R-:W-:Y:S02]  /*5390*/  LOP3.LUT P0, RZ, R88, 0xff, RZ, 0xc0, !PT ;  /* 0x000000ff58ff7812 */ /* 0x000fe4000780c0ff */
[----:B------:R-:W-:Y:S04]  /*53a0*/  ISETP.NE.U32.AND P1, PT, R2, RZ, PT ;  /* 0x000000ff0200720c */ /* 0x000fe80003f25070 */
[----:B------:R-:W-:Y:S04]  /*53b0*/  ISETP.NE.AND.EX P1, PT, R3, RZ, PT, P1 ;  /* 0x000000ff0300720c */ /* 0x000fe80003f25310 */
[----:B------:R-:W-:Y:S03]  /*53c0*/  PLOP3.LUT P1, PT, P1, PT, PT, 0x8, 0x80 ;  /* 0x000000000080781c */ /* 0x000fe60000f2e170 */
[----:B------:R-:W-:Y:S11]  /*53d0*/  @P0 FSETP.EQ.AND P1, PT, R41, RZ, PT ;  /* 0x000000ff2900020b */ /* 0x000ff60003f22000 */
[----:B------:R-:W-:Y:S02]  /*53e0*/  @!UPT UIADD3 URZ, UPT, UPT, URZ, URZ, URZ ;  /* 0x000000fffffff290 */ /* 0x000fe4000fffe0ff */
.L_x_96:
[----:B------:R-:W-:Y:S01]  /*53f0*/  ULEA UR4, UR12, UR24, 0x3 ;  /* 0x000000180c047291 */ /* 0x000fe2000f8e18ff */
[----:B------:R-:W-:Y:S02]  /*5400*/  SHF.L.U32 R9, R15, 0x1f, RZ ;  /* 0x0000001f0f097819 */ /* 0x000fe400000006ff */
[----:B------:R-:W-:Y:S04]  /*5410*/  ELECT P0, URZ, PT ;  /* 0x0000000000ff782f */ /* 0x000fe80003800000 */
[----:B------:R-:W-:Y:S02]  /*5420*/  PLOP3.LUT P1, PT, P1, P0, PT, 0xf2, 0x2f ;  /* 0x00000000002f781c */ /* 0x000fe40000f21e72 */
[----:B------:R-:W1:Y:S11]  /*5430*/  SYNCS.PHASECHK.TRANS64.TRYWAIT P2, [UR4+0x68], R9 ;  /* 0x00006809ff0075a7 */ /* 0x000e760008041104 */
[----:B------:R-:W-:Y:S05]  /*5440*/  @!P1 IADD3 R8, P0, PT, R16, 0x580, RZ ;  /* 0x0000058010089810 */ /* 0x000fea0007f1e0ff */
[----:B------:R-:W-:Y:S01]  /*5450*/  @!P1 IMAD.X R6, RZ, RZ, R17, P0 ;  /* 0x000000ffff069224 */ /* 0x000fe200000e0611 */
[----:B-1----:R-:W-:Y:S07]  /*5460*/  @!P2 BRA `(.L_x_97) ;  /* 0x0000003c002ca947 */ /* 0x002fee0003800000 */
.L_x_173:
[----:B------:R-:W-:Y:S01]  /*5470*/  @!P1 R2UR UR7, R6 ;  /* 0x00000000060792ca */ /* 0x000fe200000e0000 */
[----:B------:R-:W-:Y:S01]  /*5480*/  UIADD3 UR5, UPT, UPT, UR12, 0x1, URZ ;  /* 0x000000010c057890 */ /* 0x000fe2000fffe0ff */
[----:B------:R-:W-:Y:S01]  /*5490*/  @!P1 R2UR UR6, R8 ;  /* 0x00000000080692ca */ /* 0x000fe200000e0000 */
[----:B------:R-:W-:Y:S01]  /*54a0*/  UIADD3 UR9, UPT, UPT, UR4, 0x50, URZ ;  /* 0x0000005004097890 */ /* 0x000fe2000fffe0ff */
[----:B------:R-:W-:Y:S01]  /*54b0*/  @!P1 IMAD.MOV.U32 R6, RZ, RZ, 0x2000 ;  /* 0x00002000ff069424 */ /* 0x000fe200078e00ff */
[----:B------:R-:W-:Y:S01]  /*54c0*/  UISETP.NE.AND UP0, UPT, UR5, 0x3, UPT ;  /* 0x000000030500788c */ /* 0x000fe2000bf05270 */
[----:B------:R-:W-:Y:S01]  /*54d0*/  VIADD R14, R14, 0x1 ;  /* 0x000000010e0e7836 */ /* 0x000fe20000000000 */
[----:B------:R-:W-:Y:S01]  /*54e0*/  UMOV UR22, 0x0 ;  /* 0x0000000000167882 */ /* 0x000fe20000000000 */
[----:B------:R-:W-:Y:S01]  /*54f0*/  UMOV UR23, 0x10000000 ;  /* 0x1000000000177882 */ /* 0x000fe20000000000 */
[----:B------:R-:W-:Y:S04]  /*5500*/  UPRMT UR20, UR55, 0x654, UR9 ;  /* 0x0000065437147896 */ /* 0x000fe80008000009 */
[----:B-1----:R-:W-:Y:S01]  /*5510*/  IMAD.U32 R9, RZ, RZ, UR7 ;  /* 0x00000007ff097e24 */ /* 0x002fe2000f8e00ff */
[----:B------:R-:W-:Y:S01]  /*5520*/  USEL UR7, URZ, 0x1, UP0 ;  /* 0x00000001ff077887 */ /* 0x000fe20008000000 */
[----:B------:R-:W-:Y:S01]  /*5530*/  IMAD.U32 R8, RZ, RZ, UR6 ;  /* 0x00000006ff087e24 */ /* 0x000fe2000f8e00ff */
[----:B------:R-:W-:Y:S02]  /*5540*/  USEL UR6, UR5, URZ, UP0 ;  /* 0x000000ff05067287 */ /* 0x000fe40008000000 */
[----:B------:R-:W-:Y:S01]  /*5550*/  VOTEU.ALL UP0, P1 ;  /* 0x0000000000ff7886 */ /* 0x000fe20000800000 */
[----:B------:R-:W-:Y:S02]  /*5560*/  @!P1 R2UR UR19, R9 ;  /* 0x00000000091392ca */ /* 0x000fe400000e0000 */
[----:B------:R-:W-:Y:S02]  /*5570*/  @!P1 R2UR UR18, R8 ;  /* 0x00000000081292ca */ /* 0x000fe400000e0000 */
[----:B------:R-:W-:Y:S01]  /*5580*/  @!UP0 ULEA UR5, UR12, UR24, 0xd ;  /* 0x000000180c058291 */ /* 0x000fe2000f8e68ff */
[----:B------:R-:W-:Y:S02]  /*5590*/  LOP3.LUT R15, R15, UR7, RZ, 0x3c, !PT ;  /* 0x000000070f0f7c12 */ /* 0x000fe4000f8e3cff */
[----:B------:R-:W-:Y:S01]  /*55a0*/  UMOV UR12, UR36 ;  /* 0x00000024000c7c82 */ /* 0x000fe20008000000 */
[----:B------:R-:W-:Y:S01]  /*55b0*/  @!UP0 UIADD3 UR8, UPT, UPT, UR5, 0x200, URZ ;  /* 0x0000020005088890 */ /* 0x000fe2000fffe0ff */
[----:B---3--:R-:W-:Y:S01]  /*55c0*/  SHF.L.U32 R0, R15, 0x1f, RZ ;  /* 0x0000001f0f007819 */ /* 0x008fe200000006ff */
[----:B------:R-:W-:Y:S01]  /*55d0*/  VOTEU.ALL UP0, P1 ;  /* 0x0000000000ff7886 */ /* 0x000fe20000800000 */
[----:B------:R-:W-:Y:S06]  /*55e0*/  ULEA UR5, UR6, UR24, 0x3 ;  /* 0x0000001806057291 */ /* 0x000fec000f8e18ff */
[----:B------:R1:W-:Y:S01]  /*55f0*/  @!UP0 UTMALDG.3D [UR8], [UR18], desc[UR22] ;  /* 0x00001608120085b4 */ /* 0x0003e20008011000 */
[----:B------:R1:W-:Y:S01]  /*5600*/  @!P1 SYNCS.ARRIVE.TRANS64.RED.A0TR RZ, [UR4+0x50], R6 ;  /* 0x00005006ffff99a7 */ /* 0x0003e20008300404 */
[----:B------:R-:W-:Y:S01]  /*5610*/  SYNCS.ARRIVE.TRANS64.RED.A1T0 RZ, [UR20], RZ ;  /* 0x000000ffffff79a7 */ /* 0x000fe20008100414 */
[----:B------:R-:W3:Y:S02]  /*5620*/  SYNCS.PHASECHK.TRANS64.TRYWAIT P0, [UR5+0x68], R0 ;  /* 0x00006800ff0075a7 */ /* 0x000ee40008001105 */
[----:B-1-3--:R-:W-:Y:S05]  /*5630*/  @!P0 BRA `(.L_x_98) ;  /* 0x0000003800d08947 */ /* 0x00afea0003800000 */
.L_x_175:
[----:B------:R-:W-:Y:S01]  /*5640*/  UIADD3 UR9, UPT, UPT, UR5, 0x50, URZ ;  /* 0x0000005005097890 */ /* 0x000fe2000fffe0ff */
[----:B------:R-:W-:Y:S01]  /*5650*/  @!P1 IADD3 R6, P0, PT, R16, 0x580, RZ ;  /* 0x0000058010069810 */ /* 0x000fe20007f1e0ff */
[----:B------:R-:W-:Y:S01]  /*5660*/  UPLOP3.LUT UP3, UPT, UPT, UPT, UPT, 0x80, 0x8 ;  /* 0x000000000008789c */ /* 0x000fe20003f6f070 */
[----:B------:R-:W-:Y:S01]  /*5670*/  R2UR UR23, R90 ;  /* 0x000000005a1772ca */ /* 0x000fe200000e0000 */
[----:B------:R-:W-:Y:S01]  /*5680*/  UMOV UR20, 0x0 ;  /* 0x0000000000147882 */ /* 0x000fe20000000000 */
[----:B------:R-:W-:Y:S01]  /*5690*/  @!P1 R2UR UR7, R6 ;  /* 0x00000000060792ca */ /* 0x000fe200000e0000 */
[----:B-1----:R-:W-:Y:S01]  /*56a0*/  @!P1 IMAD.X R0, RZ, RZ, R17, P0 ;  /* 0x000000ffff009224 */ /* 0x002fe200000e0611 */
[----:B------:R-:W-:Y:S01]  /*56b0*/  UMOV UR21, 0x10000000 ;  /* 0x1000000000157882 */ /* 0x000fe20000000000 */
[----:B------:R-:W-:Y:S01]  /*56c0*/  UMOV UR12, UR36 ;  /* 0x00000024000c7c82 */ /* 0x000fe20008000000 */
[----:B------:R-:W-:Y:S01]  /*56d0*/  VOTEU.ALL UP0, P1 ;  /* 0x0000000000ff7886 */ /* 0x000fe20000800000 */
[----:B------:R-:W-:Y:S01]  /*56e0*/  R2UR UR22, R91 ;  /* 0x000000005b1672ca */ /* 0x000fe200000e0000 */
[----:B------:R-:W-:Y:S01]  /*56f0*/  UMOV UR36, UR27 ;  /* 0x0000001b00247c82 */ /* 0x000fe20008000000 */
[----:B------:R-:W-:Y:S02]  /*5700*/  @!P1 R2UR UR4, R0 ;  /* 0x00000000000492ca */ /* 0x000fe400000e0000 */
[----:B------:R-:W-:Y:S01]  /*5710*/  @!UP0 UIADD3 UR10, UPT, UPT, UR10, 0x20, URZ ;  /* 0x000000200a0a8890 */ /* 0x000fe2000fffe0ff */
[C---:B------:R-:W-:Y:S01]  /*5720*/  ISETP.NE.AND P0, PT, R14.reuse, 0x2, PT ;  /* 0x000000020e00780c */ /* 0x040fe20003f05270 */
[----:B------:R-:W-:Y:S02]  /*5730*/  UIADD3 UR26, UPT, UPT, UR13, UR23, URZ ;  /* 0x000000170d1a7290 */ /* 0x000fe4000fffe0ff */
[----:B------:R-:W-:Y:S01]  /*5740*/  IMAD.U32 R8, RZ, RZ, UR7 ;  /* 0x00000007ff087e24 */ /* 0x000fe2000f8e00ff */
[----:B------:R-:W-:Y:S02]  /*5750*/  SEL R0, RZ, 0x1, P0 ;  /* 0x00000001ff007807 */ /* 0x000fe40000000000 */
[----:B------:R-:W-:Y:S02]  /*5760*/  SEL R14, R14, RZ, P0 ;  /* 0x000000ff0e0e7207 */ /* 0x000fe40000000000 */
[----:B------:R-:W-:Y:S01]  /*5770*/  @!P1 R2UR UR18, R8 ;  /* 0x00000000081292ca */ /* 0x000fe200000e0000 */
[----:B------:R-:W-:Y:S01]  /*5780*/  UIADD3 UR25, UPT, UPT, UR14, UR22, URZ ;  /* 0x000000160e197290 */ /* 0x000fe2000fffe0ff */
[----:B------:R-:W-:Y:S01]  /*5790*/  IMAD.U32 R9, RZ, RZ, UR4 ;  /* 0x00000004ff097e24 */ /* 0x000fe2000f8e00ff */
[----:B------:R-:W-:Y:S01]  /*57a0*/  @!UP0 ULEA UR4, UR6, UR24, 0xd ;  /* 0x0000001806048291 */ /* 0x000fe2000f8e68ff */
[----:B------:R-:W-:Y:S03]  /*57b0*/  LOP3.LUT R13, R13, R0, RZ, 0x3c, !PT ;  /* 0x000000000d0d7212 */ /* 0x000fe600078e3cff */
[----:B------:R-:W-:Y:S01]  /*57c0*/  @!P1 R2UR UR19, R9 ;  /* 0x00000000091392ca */ /* 0x000fe200000e0000 */
[----:B------:R-:W-:Y:S01]  /*57d0*/  @!UP0 UIADD3 UR8, UPT, UPT, UR4, 0x200, URZ ;  /* 0x0000020004088890 */ /* 0x000fe2000fffe0ff */
[----:B------:R-:W-:Y:S01]  /*57e0*/  VOTEU.ALL UP0, P1 ;  /* 0x0000000000ff7886 */ /* 0x000fe20000800000 */
[----:B------:R-:W-:Y:S10]  /*57f0*/  UPRMT UR4, UR55, 0x654, UR9 ;  /* 0x0000065437047896 */ /* 0x000ff40008000009 */
[----:B------:R1:W-:Y:S01]  /*5800*/  @!UP0 UTMALDG.3D [UR8], [UR18], desc[UR20] ;  /* 0x00001408120085b4 */ /* 0x0003e20008011000 */
[----:B------:R3:W-:Y:S01]  /*5810*/  @!P1 SYNCS.ARRIVE.TRANS64.RED.A0TR RZ, [UR5+0x50], R7 ;  /* 0x00005007ffff99a7 */ /* 0x0007e20008300405 */
[----:B------:R-:W-:Y:S01]  /*5820*/  SYNCS.ARRIVE.TRANS64.RED.A1T0 RZ, [UR4], RZ ;  /* 0x000000ffffff79a7 */ /* 0x000fe20008100404 */
[----:B------:R-:W-:Y:S04]  /*5830*/  UIADD3 UR4, UPT, UPT, UR6, 0x1, URZ ;  /* 0x0000000106047890 */ /* 0x000fe8000fffe0ff */
[----:B------:R-:W-:Y:S04]  /*5840*/  UISETP.NE.AND UP0, UPT, UR4, 0x3, UPT ;  /* 0x000000030400788c */ /* 0x000fe8000bf05270 */
[----:B------:R-:W-:Y:S06]  /*5850*/  USEL UR5, URZ, 0x1, UP0 ;  /* 0x00000001ff057887 */ /* 0x000fec0008000000 */
[----:B------:R-:W-:Y:S01]  /*5860*/  LOP3.LUT R15, R15, UR5, RZ, 0x3c, !PT ;  /* 0x000000050f0f7c12 */ /* 0x000fe2000f8e3cff */
[----:B-1----:R-:W-:Y:S01]  /*5870*/  USEL UR12, UR4, URZ, UP0 ;  /* 0x000000ff040c7287 */ /* 0x002fe20008000000 */
[----:B------:R-:W-:Y:S11]  /*5880*/  BRA.U UP1, `(.L_x_99) ;  /* 0xfffffff101f07547 */ /* 0x000ff6000b83ffff */
[----:B------:R-:W-:Y:S01]  /*5890*/  UIADD3 UR24, UPT, UPT, UR24, 0x68, URZ ;  /* 0x0000006818187890 */ /* 0x000fe2000fffe0ff */
[----:B------:R-:W-:-:S03]  /*58a0*/  SHF.L.U32 R3, R15, 0x1f, RZ ;  /* 0x0000001f0f037819 */ /* 0x000fc600000006ff */
[----:B------:R-:W-:-:S09]  /*58b0*/  ULEA UR4, UR12, UR24, 0x3 ;  /* 0x000000180c047291 */ /* 0x000fd2000f8e18ff */
[----:B------:R-:W1:Y:S02]  /*58c0*/  SYNCS.PHASECHK.TRANS64.TRYWAIT P0, [UR4], R3 ;  /* 0x00000003ff0075a7 */ /* 0x000e640008001104 */
[----:B-1----:R-:W-:Y:S05]  /*58d0*/  @!P0 BRA `(.L_x_100) ;  /* 0x0000003800408947 */ /* 0x002fea0003800000 */
.L_x_177:
        /* <DEDUP_REMOVED lines=9> */
.L_x_179:
        /* <DEDUP_REMOVED lines=8> */
.L_x_102:
[----:B-1----:R1:W4:Y:S02]  /*59f0*/  SYNCS.PHASECHK.TRANS64.TRYWAIT P0, [R0+URZ], R3 ;  /* 0x00000003000075a7 */ /* 0x00232400080011ff */
[----:B----4-:R-:W-:Y:S05]  /*5a00*/  @!P0 NANOSLEEP.SYNCS 0x989680 ;  /* 0x009896800000895d */ /* 0x010fea0003900000 */
[----:B------:R-:W4:Y:S02]  /*5a10*/  @!P0 SYNCS.PHASECHK.TRANS64 P0, [R0+URZ], R3 ;  /* 0x00000003000085a7 */ /* 0x000f2400080010ff */
[----:B--2-4-:R-:W-:Y:S05]  /*5a20*/  @P0 EXIT ;  /* 0x000000000000094d */ /* 0x014fea0003800000 */
[----:B------:R-:W-:Y:S05]  /*5a30*/  BRA `(.L_x_102) ;  /* 0xfffffffc00ec7947 */ /* 0x000fea000383ffff */
.L_x_90:
[----:B------:R-:W-:-:S06]  /*5a40*/  UISETP.GE.AND UP0, UPT, UR22, 0x4, UPT ;  /* 0x000000041600788c */ /* 0x000fcc000bf06270 */
[----:B------:R-:W-:-:S13]  /*5a50*/  PLOP3.LUT P0, PT, PT, PT, UP0, 0x80, 0x8 ;  /* 0x000000000008781c */ /* 0x000fda0003f0f008 */
[----:B-1----:R-:W-:Y:S05]  /*5a60*/  @!P0 EXIT ;  /* 0x000000000000894d */ /* 0x002fea0003800000 */
[----:B------:R-:W-:Y:S01]  /*5a70*/  BAR.SYNC.DEFER_BLOCKING 0x6, 0xa0 ;  /* 0x0182800000007b1d */ /* 0x000fe20000010000 */
[C---:B------:R-:W-:Y:S01]  /*5a80*/  IMAD.SHL.U32 R5, R95.reuse, 0x20, RZ ;  /* 0x000000205f057824 */ /* 0x040fe200078e00ff */
[C---:B------:R-:W-:Y:S01]  /*5a90*/  LOP3.LUT R96, R95.reuse, 0x2, RZ, 0xc0, !PT ;  /* 0x000000025f607812 */ /* 0x040fe200078ec0ff */
[C---:B------:R-:W-:Y:S01]  /*5aa0*/  IMAD.SHL.U32 R100, R95.reuse, 0x4, RZ ;  /* 0x000000045f647824 */ /* 0x040fe200078e00ff */
[C---:B------:R-:W-:Y:S01]  /*5ab0*/  LOP3.LUT R101, R95.reuse, 0x60, RZ, 0xc0, !PT ;  /* 0x000000605f657812 */ /* 0x040fe200078ec0ff */
[----:B------:R-:W-:Y:S01]  /*5ac0*/  IMAD.U32 R37, R95, 0x10000, RZ ;  /* 0x000100005f257824 */ /* 0x000fe200078e00ff */
[----:B------:R-:W-:Y:S02]  /*5ad0*/  UMOV UR47, 0x400 ;  /* 0x00000400002f7882 */ /* 0x000fe40000000000 */
[----:B------:R-:W1:Y:S01]  /*5ae0*/  LDC.64 R80, c[0x0][0x888] ;  /* 0x00022200ff507b82 */ /* 0x000e620000000a00 */
[----:B------:R-:W-:Y:S01]  /*5af0*/  ULEA UR47, UR55, UR47, 0x18 ;  /* 0x0000002f372f7291 */ /* 0x000fe2000f8ec0ff */
[----:B------:R-:W-:Y:S01]  /*5b00*/  LOP3.LUT R7, R5, 0xc0, RZ, 0xc0, !PT ;  /* 0x000000c005077812 */ /* 0x000fe200078ec0ff */
[----:B------:R-:W-:Y:S01]  /*5b10*/  HFMA2 R36, -RZ, RZ, 0, 0 ;  /* 0x00000000ff247431 */ /* 0x000fe200000001ff */
[----:B------:R-:W-:Y:S01]  /*5b20*/  LOP3.LUT R95, R95, 0x4, RZ, 0xc0, !PT ;  /* 0x000000045f5f7812 */ /* 0x000fe200078ec0ff */
[----:B------:R-:W-:Y:S01]  /*5b30*/  UIADD3 UR4, UPT, UPT, UR47, 0x200, URZ ;  /* 0x000002002f047890 */ /* 0x000fe2000fffe0ff */
[----:B------:R-:W-:Y:S01]  /*5b40*/  LOP3.LUT R100, R7, 0x18, R100, 0xf8, !PT ;  /* 0x0000001807647812 */ /* 0x000fe200078ef864 */
[----:B------:R-:W-:Y:S01]  /*5b50*/  IMAD.MOV.U32 R98, RZ, RZ, RZ ;  /* 0x000000ffff627224 */ /* 0x000fe200078e00ff */
[----:B------:R-:W2:Y:S01]  /*5b60*/  LDC.64 R82, c[0x0][0x890] ;  /* 0x00022400ff527b82 */ /* 0x000ea20000000a00 */
[----:B------:R-:W-:Y:S01]  /*5b70*/  LOP3.LUT R37, R37, 0x600000, RZ, 0xc0, !PT ;  /* 0x0060000025257812 */ /* 0x000fe200078ec0ff */
[----:B------:R-:W-:Y:S01]  /*5b80*/  IMAD.MOV.U32 R94, RZ, RZ, RZ ;  /* 0x000000ffff5e7224 */ /* 0x000fe200078e00ff */
[C---:B------:R-:W-:Y:S01]  /*5b90*/  IADD3 R99, PT, PT, -R95.reuse, 0x2, RZ ;  /* 0x000000025f637810 */ /* 0x040fe20007ffe1ff */
[----:B------:R-:W-:Y:S01]  /*5ba0*/  IMAD.MOV R96, RZ, RZ, -R96 ;  /* 0x000000ffff607224 */ /* 0x000fe200078e0a60 */
[----:B------:R-:W-:Y:S01]  /*5bb0*/  LOP3.LUT R100, R100, 0xf20, R5, 0xf8, !PT ;  /* 0x00000f2064647812 */ /* 0x000fe200078ef805 */
[----:B------:R-:W-:Y:S01]  /*5bc0*/  IMAD.U32 R103, RZ, RZ, UR4 ;  /* 0x00000004ff677e24 */ /* 0x000fe2000f8e00ff */
[----:B------:R-:W-:Y:S01]  /*5bd0*/  MOV R97, RZ ;  /* 0x000000ff00617202 */ /* 0x000fe20000000f00 */
[----:B------:R-:W3:Y:S01]  /*5be0*/  LDC.64 R78, c[0x0][0x8b0] ;  /* 0x00022c00ff4e7b82 */ /* 0x000ee20000000a00 */
[----:B------:R-:W4:Y:S01]  /*5bf0*/  LDS R0, [UR47+0x140] ;  /* 0x0001402fff007984 */ /* 0x000f220008000800 */
[----:B------:R-:W-:Y:S01]  /*5c00*/  IADD3 R95, PT, PT, -R95, RZ, RZ ;  /* 0x000000ff5f5f7210 */ /* 0x000fe20007ffe1ff */
[----:B------:R-:W-:Y:S01]  /*5c10*/  IMAD.SHL.U32 R99, R99, 0x10, RZ ;  /* 0x0000001063637824 */ /* 0x000fe200078e00ff */
[----:B------:R-:W-:Y:S01]  /*5c20*/  LEA R100, R100, UR4, 0x1 ;  /* 0x0000000464647c11 */ /* 0x000fe2000f8e08ff */
[----:B------:R-:W1:Y:S03]  /*5c30*/  LDCU UR63, c[0x0][0x370] ;  /* 0x00006e00ff3f77ac */ /* 0x000e660008000800 */
[----:B------:R-:W1:Y:S01]  /*5c40*/  LDC.64 R76, c[0x0][0x8a8] ;  /* 0x00022a00ff4c7b82 */ /* 0x000e620000000a00 */
[----:B------:R-:W-:Y:S01]  /*5c50*/  UMOV UR54, 0x1 ;  /* 0x0000000100367882 */ /* 0x000fe20000000000 */
[----:B------:R-:W-:Y:S01]  /*5c60*/  UMOV UR46, URZ ;  /* 0x000000ff002e7c82 */ /* 0x000fe20008000000 */
[----:B------:R-:W1:Y:S01]  /*5c70*/  LDCU UR43, c[0x0][0xb0c] ;  /* 0x00016180ff2b77ac */ /* 0x000e620008000800 */
[----:B------:R-:W1:Y:S01]  /*5c80*/  LDCU UR39, c[0x0][0xb30] ;  /* 0x00016600ff2777ac */ /* 0x000e620008000800 */
[----:B------:R-:W1:Y:S01]  /*5c90*/  LDCU.64 UR60, c[0x0][0x888] ;  /* 0x00011100ff3c77ac */ /* 0x000e620008000a00 */
[----:B------:R-:W1:Y:S01]  /*5ca0*/  LDCU.64 UR40, c[0x0][0xb28] ;  /* 0x00016500ff2877ac */ /* 0x000e620008000a00 */
[----:B------:R-:W1:Y:S01]  /*5cb0*/  LDCU.128 UR56, c[0x0][0xb10] ;  /* 0x00016200ff3877ac */ /* 0x000e620008000c00 */
[----:B------:R-:W1:Y:S01]  /*5cc0*/  LDCU UR62, c[0x0][0x374] ;  /* 0x00006e80ff3e77ac */ /* 0x000e620008000800 */
[----:B------:R-:W-:Y:S01]  /*5cd0*/  UMOV UR53, URZ ;  /* 0x000000ff00357c82 */ /* 0x000fe20008000000 */
[----:B------:R-:W-:Y:S01]  /*5ce0*/  UMOV UR52, URZ ;  /* 0x000000ff00347c82 */ /* 0x000fe20008000000 */
[----:B--2-4-:R-:W-:-:S07]  /*5cf0*/  IMAD.IADD R37, R0, 0x1, R37 ;  /* 0x0000000100257824 */ /* 0x014fce00078e0225 */
.L_x_133:
[C---:B------:R-:W-:Y:S02]  /*5d00*/  LEA R0, R94.reuse, UR47, 0x3 ;  /* 0x0000002f5e007c11 */ /* 0x040fe4000f8e18ff */
[----:B------:R-:W-:Y:S02]  /*5d10*/  SHF.L.U32 R3, R97, 0x1f, RZ ;  /* 0x0000001f61037819 */ /* 0x000fe400000006ff */
[----:B------:R-:W-:Y:S02]  /*5d20*/  LEA R5, R94, UR47, 0x4 ;  /* 0x0000002f5e057c11 */ /* 0x000fe4000f8e20ff */
[----:B------:R-:W2:Y:S02]  /*5d30*/  SYNCS.PHASECHK.TRANS64.TRYWAIT P0, [R0+URZ+0x90], R3 ;  /* 0x00009003000075a7 */ /* 0x000ea400080011ff */
[----:B-12---:R-:W-:Y:S05]  /*5d40*/  @!P0 BRA `(.L_x_103) ;  /* 0x0000003400548947 */ /* 0x006fea0003800000 */
.L_x_180:
[----:B------:R-:W-:Y:S01]  /*5d50*/  R2UR UR7, R102 ;  /* 0x00000000660772ca */ /* 0x000fe200000e0000 */
[----:B------:R-:W4:Y:S01]  /*5d60*/  LDS.128 R4, [R5+0x120] ;  /* 0x0001200005047984 */ /* 0x000f220000000c00 */
[----:B--2---:R-:W-:Y:S01]  /*5d70*/  VIADD R0, R0, 0xa0 ;  /* 0x000000a000007836 */ /* 0x004fe20000000000 */
[----:B------:R-:W-:Y:S04]  /*5d80*/  UISETP.GE.AND UP0, UPT, UR42, 0x1, UPT ;  /* 0x000000012a00788c */ /* 0x000fe8000bf06270 */
[----:B------:R-:W-:Y:S01]  /*5d90*/  PRMT R0, RZ, 0x654, R0 ;  /* 0x00000654ff007816 */ /* 0x000fe20000000000 */
[----:B------:R-:W-:Y:S01]  /*5da0*/  @!PT LDS RZ, [RZ] ;  /* 0x00000000fffff984 */ /* 0x000fe20000000800 */
[----:B------:R-:W-:Y:S01]  /*5db0*/  @!PT LDS RZ, [RZ] ;  /* 0x00000000fffff984 */ /* 0x000fe20000000800 */
[----:B------:R-:W-:Y:S01]  /*5dc0*/  @!PT LDS RZ, [RZ] ;  /* 0x00000000fffff984 */ /* 0x000fe20000000800 */
[----:B------:R-:W-:Y:S01]  /*5dd0*/  @!PT LDS RZ, [RZ] ;  /* 0x00000000fffff984 */ /* 0x000fe20000000800 */
[----:B------:R2:W-:Y:S06]  /*5de0*/  MEMBAR.ALL.CTA ;  /* 0x0000000000007992 */ /* 0x0005ec0000008000 */
[----:B--2---:R-:W2:Y:S02]  /*5df0*/  FENCE.VIEW.ASYNC.S ;  /* 0x00000000000073c6 */ /* 0x004ea40000000000 */
[----:B--2---:R2:W-:Y:S01]  /*5e00*/  SYNCS.ARRIVE.TRANS64.RED.A1T0 RZ, [R0+URZ], RZ ;  /* 0x000000ff00ff79a7 */ /* 0x0045e200081004ff */
[----:B----4-:R-:W-:Y:S11]  /*5e10*/  LOP3.LUT P0, RZ, R6, 0x1, RZ, 0xc0, !PT ;  /* 0x0000000106ff7812 */ /* 0x010ff6000780c0ff */
[----:B------:R-:W-:Y:S02]  /*5e20*/  @!UPT UIADD3 URZ, UPT, UPT, URZ, URZ, URZ ;  /* 0x000000fffffff290 */ /* 0x000fe4000fffe0ff */
[----:B------:R-:W-:Y:S01]  /*5e30*/  VOTEU.ANY UP1, P0 ;  /* 0x0000000000ff7886 */ /* 0x000fe20000020100 */
[----:B------:R-:W-:Y:S01]  /*5e40*/  PLOP3.LUT P0, PT, PT, PT, UP1, 0x80, 0x8 ;  /* 0x000000000008781c */ /* 0x000fe20003f0f018 */
[----:B------:R-:W-:Y:S06]  /*5e50*/  UP2UR UR4, UPR, URZ, 0x2 ;  /* 0x00000002ff047883 */ /* 0x000fec0008000000 */
[----:B------:R-:W-:Y:S06]  /*5e60*/  IMAD.U32 R108, RZ, RZ, UR4 ;  /* 0x00000004ff6c7e24 */ /* 0x000fec000f8e00ff */
[----:B------:R-:W-:Y:S02]  /*5e70*/  @P0 SHF.R.U32.HI R2, RZ, 0x10, R5 ;  /* 0x00000010ff020819 */ /* 0x000fe40000011605 */
[----:B------:R-:W-:Y:S02]  /*5e80*/  @P0 MOV R3, R4 ;  /* 0x0000000400030202 */ /* 0x000fe40000000f00 */
[----:B------:R-:W-:Y:S02]  /*5e90*/  @P0 R2UR UR4, R2 ;  /* 0x00000000020402ca */ /* 0x000fe400000e0000 */
[----:B------:R-:W-:Y:S02]  /*5ea0*/  @P0 LOP3.LUT R4, R5, 0xffff, RZ, 0xc0, !PT ;  /* 0x0000ffff05040812 */ /* 0x000fe400078ec0ff */
[----:B------:R-:W-:Y:S02]  /*5eb0*/  @P0 R2UR UR6, R3 ;  /* 0x00000000030602ca */ /* 0x000fe400000e0000 */
[----:B------:R-:W-:Y:S07]  /*5ec0*/  @P0 R2UR UR5, R4 ;  /* 0x00000000040502ca */ /* 0x000fee00000e0000 */
[----:B------:R-:W-:Y:S02]  /*5ed0*/  @UP1 UMOV UR7, UR4 ;  /* 0x0000000400071c82 */ /* 0x000fe40008000000 */
[----:B------:R-:W-:Y:S02]  /*5ee0*/  IMAD.U32 R102, RZ, RZ, UR7 ;  /* 0x00000007ff667e24 */ /* 0x000fe4000f8e00ff */
[----:B------:R-:W-:Y:S02]  /*5ef0*/  @UP1 UMOV UR38, UR6 ;  /* 0x0000000600261c82 */ /* 0x000fe40008000000 */
[----:B------:R-:W-:Y:S01]  /*5f00*/  @UP1 UMOV UR37, UR5 ;  /* 0x0000000500251c82 */ /* 0x000fe20008000000 */
[----:B--2---:R-:W-:Y:S05]  /*5f10*/  BRA.U !UP0, `(.L_x_104) ;  /* 0x0000000108cc7547 */ /* 0x004fea000b800000 */
[----:B------:R-:W2:Y:S01]  /*5f20*/  LDCU UR12, c[0x0][0xb20] ;  /* 0x00016400ff0c77ac */ /* 0x000ea20008000800 */
[----:B-1----:R-:W-:Y:S02]  /*5f30*/  UIMAD.WIDE.U32 UR4, UR62, UR59, URZ ;  /* 0x0000003b3e0472a5 */ /* 0x002fe4000f8e00ff */
[----:B------:R-:W-:Y:S02]  /*5f40*/  UIMAD.WIDE.U32 UR6, UR63, UR56, URZ ;  /* 0x000000383f0672a5 */ /* 0x000fe4000f8e00ff */
[----:B------:R-:W-:Y:S02]  /*5f50*/  UISETP.NE.AND UP0, UPT, UR58, 0x1, UPT ;  /* 0x000000013a00788c */ /* 0x000fe4000bf05270 */
[----:B------:R-:W-:Y:S02]  /*5f60*/  UIMAD.WIDE.U32 UR8, UR37, UR59, URZ ;  /* 0x0000003b250872a5 */ /* 0x000fe4000f8e00ff */
[----:B------:R-:W-:Y:S02]  /*5f70*/  UIMAD.WIDE.U32 UR10, UR38, UR56, URZ ;  /* 0x00000038260a72a5 */ /* 0x000fe4000f8e00ff */
[----:B------:R-:W-:Y:S02]  /*5f80*/  UISETP.NE.AND UP1, UPT, UR43, 0x1, UPT ;  /* 0x000000012b00788c */ /* 0x000fe4000bf25270 */
[----:B------:R-:W-:Y:S01]  /*5f90*/  UISETP.NE.AND UP2, UPT, UR42, 0x1, UPT ;  /* 0x000000012a00788c */ /* 0x000fe2000bf45270 */
[----:B------:R-:W-:Y:S02]  /*5fa0*/  UMOV UR4, UR5 ;  /* 0x0000000500047c82 */ /* 0x000fe40008000000 */
[----:B--2---:R-:W-:Y:S03]  /*5fb0*/  USHF.R.U32.HI UR5, URZ, UR12, UR4 ;  /* 0x0000000cff057299 */ /* 0x004fe60008011604 */
[----:B------:R-:W-:Y:S02]  /*5fc0*/  UMOV UR4, UR7 ;  /* 0x0000000700047c82 */ /* 0x000fe40008000000 */
[----:B------:R-:W-:Y:S02]  /*5fd0*/  USHF.R.U32.HI UR7, URZ, UR57, UR4 ;  /* 0x00000039ff077299 */ /* 0x000fe40008011604 */
[----:B------:R-:W-:Y:S02]  /*5fe0*/  USEL UR4, UR62, UR5, !UP0 ;  /* 0x000000053e047287 */ /* 0x000fe4000c000000 */
[----:B------:R-:W-:Y:S01]  /*5ff0*/  USEL UR7, UR63, UR7, !UP1 ;  /* 0x000000073f077287 */ /* 0x000fe2000c800000 */
[----:B------:R-:W-:Y:S01]  /*6000*/  UMOV UR5, UR9 ;  /* 0x0000000900057c82 */ /* 0x000fe20008000000 */
[----:B------:R-:W-:Y:S02]  /*6010*/  UIMAD.WIDE.U32 UR8, UR4, UR40, URZ ;  /* 0x00000028040872a5 */ /* 0x000fe4000f8e00ff */
[----:B------:R-:W-:Y:S03]  /*6020*/  USHF.R.U32.HI UR6, URZ, UR12, UR5 ;  /* 0x0000000cff067299 */ /* 0x000fe60008011605 */
[----:B------:R-:W-:Y:S01]  /*6030*/  UMOV UR5, UR11 ;  /* 0x0000000b00057c82 */ /* 0x000fe20008000000 */
[----:B------:R-:W-:Y:S02]  /*6040*/  UIMAD.WIDE.U32 UR10, UR7, UR40, URZ ;  /* 0x00000028070a72a5 */ /* 0x000fe4000f8e00ff */
[----:B------:R-:W-:Y:S02]  /*6050*/  USHF.R.U32.HI UR12, URZ, UR57, UR5 ;  /* 0x00000039ff0c7299 */ /* 0x000fe40008011605 */
[----:B------:R-:W-:Y:S01]  /*6060*/  USEL UR6, UR37, UR6, !UP0 ;  /* 0x0000000625067287 */ /* 0x000fe2000c000000 */
[----:B------:R-:W-:Y:S02]  /*6070*/  UMOV UR5, UR9 ;  /* 0x0000000900057c82 */ /* 0x000fe40008000000 */
[----:B------:R-:W-:Y:S01]  /*6080*/  UMOV UR10, UR11 ;  /* 0x0000000b000a7c82 */ /* 0x000fe20008000000 */
[----:B------:R-:W-:Y:S02]  /*6090*/  @UP2 USHF.R.U32.HI UR4, URZ, UR41, UR5 ;  /* 0x00000029ff042299 */ /* 0x000fe40008011605 */
[----:B------:R-:W-:Y:S02]  /*60a0*/  @UP2 USHF.R.U32.HI UR7, URZ, UR41, UR10 ;  /* 0x00000029ff072299 */ /* 0x000fe4000801160a */
[----:B------:R-:W-:Y:S02]  /*60b0*/  UIMAD UR4, UR42, UR4, URZ ;  /* 0x000000042a0472a4 */ /* 0x000fe4000f8e02ff */
[----:B------:R-:W-:Y:S02]  /*60c0*/  UIMAD.WIDE.U32 UR10, UR6, UR40, URZ ;  /* 0x00000028060a72a5 */ /* 0x000fe4000f8e00ff */
[----:B------:R-:W-:Y:S02]  /*60d0*/  USEL UR5, UR38, UR12, !UP1 ;  /* 0x0000000c26057287 */ /* 0x000fe4000c800000 */
[----:B------:R-:W-:Y:S02]  /*60e0*/  UIMAD UR8, UR42, UR7, URZ ;  /* 0x000000072a0872a4 */ /* 0x000fe4000f8e02ff */
[----:B------:R-:W-:Y:S03]  /*60f0*/  UISETP.GE.AND UP0, UPT, UR6, UR4, UPT ;  /* 0x000000040600728c */ /* 0x000fe6000bf06270 */
[----:B------:R-:W-:Y:S01]  /*6100*/  UMOV UR4, UR11 ;  /* 0x0000000b00047c82 */ /* 0x000fe20008000000 */
[----:B------:R-:W-:Y:S02]  /*6110*/  UISETP.GE.OR UP0, UPT, UR5, UR8, UP0 ;  /* 0x000000080500728c */ /* 0x000fe40008706670 */
[----:B------:R-:W-:Y:S02]  /*6120*/  USHF.R.U32.HI UR4, URZ, UR41, UR4 ;  /* 0x00000029ff047299 */ /* 0x000fe40008011604 */
[----:B------:R-:W-:Y:S02]  /*6130*/  UIMAD.WIDE.U32 UR8, UR5, UR40, URZ ;  /* 0x00000028050872a5 */ /* 0x000fe4000f8e00ff */
[----:B------:R-:W-:Y:S02]  /*6140*/  USEL UR11, UR6, UR4, !UP2 ;  /* 0x00000004060b7287 */ /* 0x000fe4000d000000 */
[----:B------:R-:W-:Y:S02]  /*6150*/  UIADD3 UR8, UPT, UPT, -UR5, URZ, URZ ;  /* 0x000000ff05087290 */ /* 0x000fe4000fffe1ff */
[----:B------:R-:W-:Y:S01]  /*6160*/  UIADD3 UR10, UPT, UPT, -UR11, URZ, URZ ;  /* 0x000000ff0b0a7290 */ /* 0x000fe2000fffe1ff */
[----:B------:R-:W-:Y:S01]  /*6170*/  @!UP0 UMOV UR4, UR9 ;  /* 0x0000000900048c82 */ /* 0x000fe20008000000 */
[----:B------:R-:W-:Y:S02]  /*6180*/  UIADD3 UR9, UPT, UPT, -UR6, URZ, URZ ;  /* 0x000000ff06097290 */ /* 0x000fe4000fffe1ff */
[----:B------:R-:W-:Y:S02]  /*6190*/  @!UP0 USHF.R.U32.HI UR4, URZ, UR41, UR4 ;  /* 0x00000029ff048299 */ /* 0x000fe40008011604 */
[----:B------:R-:W-:Y:S02]  /*61a0*/  UIMAD UR10, UR42, UR10, UR6 ;  /* 0x0000000a2a0a72a4 */ /* 0x000fe4000f8e0206 */
[----:B------:R-:W-:Y:S04]  /*61b0*/  @!UP0 USEL UR4, UR5, UR4, !UP2 ;  /* 0x0000000405048287 */ /* 0x000fe8000d000000 */
[----:B------:R-:W-:Y:S02]  /*61c0*/  @!UP0 UIMAD UR10, UR7, UR10, UR4 ;  /* 0x0000000a070a82a4 */ /* 0x000fe4000f8e0204 */
[----:B------:R-:W-:Y:S02]  /*61d0*/  @!UP0 UIADD3 UR11, UPT, UPT, UR11, -UR4, URZ ;  /* 0x800000040b0b8290 */ /* 0x000fe4000fffe0ff */
[----:B------:R-:W-:Y:S02]  /*61e0*/  UIMAD UR7, UR43, UR8, UR38 ;  /* 0x000000082b0772a4 */ /* 0x000fe4000f8e0226 */
[----:B------:R-:W-:Y:S02]  /*61f0*/  @!UP0 UIMAD UR6, UR11, UR42, UR5 ;  /* 0x0000002a0b0682a4 */ /* 0x000fe4000f8e0205 */
[----:B------:R-:W-:Y:S01]  /*6200*/  UIMAD UR4, UR58, UR9, UR37 ;  /* 0x000000093a0472a4 */ /* 0x000fe2000f8e0225 */
[----:B------:R-:W-:Y:S02]  /*6210*/  @!UP0 UMOV UR5, UR10 ;  /* 0x0000000a00058c82 */ /* 0x000fe40008000000 */
[----:B------:R-:W-:Y:S02]  /*6220*/  UIMAD UR38, UR5, UR43, UR7 ;  /* 0x0000002b052672a4 */ /* 0x000fe4000f8e0207 */
[----:B------:R-:W-:Y:S11]  /*6230*/  UIMAD UR37, UR6, UR58, UR4 ;  /* 0x0000003a062572a4 */ /* 0x000ff6000f8e0204 */
[----:B------:R-:W-:Y:S01]  /*6240*/  @!UPT UIADD3 URZ, UPT, UPT, URZ, URZ, URZ ;  /* 0x000000fffffff290 */ /* 0x000fe2000fffe0ff */
.L_x_104:
[----:B-1----:R-:W-:Y:S01]  /*6250*/  UISETP.NE.AND UP0, UPT, UR39, 0x1, UPT ;  /* 0x000000012700788c */ /* 0x002fe2000bf05270 */
[----:B------:R-:W-:Y:S01]  /*6260*/  R2UR UR11, R103 ;  /* 0x00000000670b72ca */ /* 0x000fe200000e0000 */
[----:B------:R-:W-:Y:S01]  /*6270*/  USHF.L.U32 UR50, UR25, 0x7, URZ ;  /* 0x0000000719327899 */ /* 0x000fe200080006ff */
[----:B------:R-:W-:Y:S01]  /*6280*/  IADD3 R94, PT, PT, R94, 0x1, RZ ;  /* 0x000000015e5e7810 */ /* 0x000fe20007ffe0ff */
[----:B------:R-:W-:Y:S07]  /*6290*/  USHF.L.U32 UR49, UR26, 0x6, URZ ;  /* 0x000000061a317899 */ /* 0x000fee00080006ff */
[----:B------:R-:W1:Y:S01]  /*62a0*/  @!UP0 LDCU.128 UR12, c[0x0][0xb10] ;  /* 0x00016200ff0c87ac */ /* 0x000e620008000c00 */
[----:B------:R-:W2:Y:S01]  /*62b0*/  @!UP0 LDCU UR5, c[0x0][0xb0c] ;  /* 0x00016180ff0587ac */ /* 0x000ea20008000800 */
[----:B------:R-:W4:Y:S01]  /*62c0*/  @!UP0 LDCU UR10, c[0x0][0xb20] ;  /* 0x00016400ff0a87ac */ /* 0x000f220008000800 */
[----:B-1----:R-:W-:Y:S02]  /*62d0*/  UIMAD.WIDE.U32 UR8, UR38, UR12, URZ ;  /* 0x0000000c260872a5 */ /* 0x002fe4000f8e00ff */
[----:B------:R-:W-:Y:S02]  /*62e0*/  UIMAD.WIDE.U32 UR6, UR37, UR15, URZ ;  /* 0x0000000f250672a5 */ /* 0x000fe4000f8e00ff */
[----:B------:R-:W-:Y:S03]  /*62f0*/  @!UP0 UISETP.NE.AND UP1, UPT, UR14, 0x1, UPT ;  /* 0x000000010e00888c */ /* 0x000fe6000bf25270 */
[----:B------:R-:W-:Y:S01]  /*6300*/  @!UP0 UMOV UR4, UR9 ;  /* 0x0000000900048c82 */ /* 0x000fe20008000000 */
[----:B--2---:R-:W-:Y:S02]  /*6310*/  @!UP0 UISETP.NE.AND UP2, UPT, UR5, 0x1, UPT ;  /* 0x000000010500888c */ /* 0x004fe4000bf45270 */
[----:B------:R-:W-:Y:S01]  /*6320*/  @!UP0 USHF.R.U32.HI UR4, URZ, UR13, UR4 ;  /* 0x0000000dff048299 */ /* 0x000fe20008011604 */
[----:B------:R-:W-:Y:S02]  /*6330*/  @!UP0 UMOV UR6, UR7 ;  /* 0x0000000700068c82 */ /* 0x000fe40008000000 */
[----:B----4-:R-:W-:Y:S02]  /*6340*/  @!UP0 USHF.R.U32.HI UR6, URZ, UR10, UR6 ;  /* 0x0000000aff068299 */ /* 0x010fe40008011606 */
[----:B------:R-:W-:Y:S02]  /*6350*/  @!UP0 USEL UR7, UR38, UR4, !UP2 ;  /* 0x0000000426078287 */ /* 0x000fe4000d000000 */
[----:B------:R-:W-:Y:S04]  /*6360*/  @!UP0 USEL UR6, UR37, UR6, !UP1 ;  /* 0x0000000625068287 */ /* 0x000fe8000c800000 */
[----:B------:R-:W-:Y:S02]  /*6370*/  @!UP0 UIADD3 UR4, UPT, UPT, -UR7, UR6, URZ ;  /* 0x0000000607048290 */ /* 0x000fe4000fffe1ff */
[----:B------:R-:W-:Y:S02]  /*6380*/  @!UP0 UIADD3 UR6, UPT, UPT, UR7, -UR6, URZ ;  /* 0x8000000607068290 */ /* 0x000fe4000fffe0ff */
[----:B------:R-:W-:Y:S02]  /*6390*/  @!UP0 UIMAD UR38, UR4, UR5, UR38 ;  /* 0x00000005042682a4 */ /* 0x000fe4000f8e0226 */
[----:B------:R-:W-:Y:S02]  /*63a0*/  @!UP0 UIMAD UR37, UR6, UR14, UR37 ;  /* 0x0000000e062582a4 */ /* 0x000fe4000f8e0225 */
[----:B------:R-:W-:Y:S09]  /*63b0*/  ULOP3.LUT UP0, URZ, UR11, 0x1b0, URZ, 0xc0, !UPT ;  /* 0x000001b00bff7892 */ /* 0x000ff2000f80c0ff */
[----:B------:R-:W-:Y:S05]  /*63c0*/  BRA.U !UP0, `(.L_x_105) ;  /* 0x00000001087c7547 */ /* 0x000fea000b800000 */
[----:B------:R-:W1:Y:S01]  /*63d0*/  LDCU.64 UR8, c[0x4][0x80] ;  /* 0x01001000ff0877ac */ /* 0x000e620008000a00 */
[----:B------:R-:W-:Y:S01]  /*63e0*/  MOV R2, 0x0 ;  /* 0x0000000000027802 */ /* 0x000fe20000000f00 */
[----:B------:R-:W-:Y:S02]  /*63f0*/  HFMA2 R12, -RZ, RZ, 0, 5.9604644775390625e-08 ;  /* 0x00000001ff0c7431 */ /* 0x000fe400000001ff */
[----:B------:R-:W-:Y:S01]  /*6400*/  IMAD.MOV.U32 R8, RZ, RZ, 0x70 ;  /* 0x00000070ff087424 */ /* 0x000fe200078e00ff */
[----:B------:R2:W4:Y:S01]  /*6410*/  LDC.64 R14, c[0x4][R2] ;  /* 0x01000000020e7b82 */ /* 0x0005220000000a00 */
[----:B------:R-:W3:Y:S01]  /*6420*/  LDCU.64 UR6, c[0x4][0x88] ;  /* 0x01001100ff0677ac */ /* 0x000ee20008000a00 */
[----:B------:R-:W-:Y:S01]  /*6430*/  IMAD.MOV.U32 R13, RZ, RZ, RZ ;  /* 0x000000ffff0d7224 */ /* 0x000fe200078e00ff */
[----:B------:R-:W2:Y:S01]  /*6440*/  LDCU.64 UR4, c[0x4][0x8] ;  /* 0x01000100ff0477ac */ /* 0x000ea20008000a00 */
[----:B-1----:R-:W-:Y:S01]  /*6450*/  MOV R5, UR9 ;  /* 0x0000000900057c02 */ /* 0x002fe20008000f00 */
[----:B------:R-:W-:Y:S01]  /*6460*/  IMAD.U32 R4, RZ, RZ, UR8 ;  /* 0x00000008ff047e24 */ /* 0x000fe2000f8e00ff */
[----:B---3--:R-:W-:Y:S01]  /*6470*/  MOV R7, UR7 ;  /* 0x0000000700077c02 */ /* 0x008fe20008000f00 */
[----:B------:R-:W-:Y:S01]  /*6480*/  IMAD.U32 R6, RZ, RZ, UR6 ;  /* 0x00000006ff067e24 */ /* 0x000fe2000f8e00ff */
[----:B--2---:R-:W-:Y:S01]  /*6490*/  MOV R11, UR5 ;  /* 0x00000005000b7c02 */ /* 0x004fe20008000f00 */
[----:B------:R-:W-:Y:S02]  /*64a0*/  IMAD.U32 R10, RZ, RZ, UR4 ;  /* 0x00000004ff0a7e24 */ /* 0x000fe4000f8e00ff */
[----:B------:R-:W-:Y:S07]  /*64b0*/  LEPC R20, `(.L_x_106) ;  /* 0x000000001014794e */ /* 0x000fee0000000000 */
[----:B----45:R-:W-:Y:S05]  /*64c0*/  CALL.ABS.NOINC R14 ;  /* 0x000000000e007343 */ /* 0x030fea0003c00000 */
.L_x_106:
[----:B------:R-:W1:Y:S01]  /*64d0*/  LDCU.64 UR8, c[0x4][0x80] ;  /* 0x01001000ff0877ac */ /* 0x000e620008000a00 */
[----:B------:R-:W2:Y:S01]  /*64e0*/  LDC.64 R2, c[0x4][R2] ;  /* 0x0100000002027b82 */ /* 0x000ea20000000a00 */
[----:B------:R-:W-:Y:S02]  /*64f0*/  HFMA2 R12, -RZ, RZ, 0, 5.9604644775390625e-08 ;  /* 0x00000001ff0c7431 */ /* 0x000fe400000001ff */
[----:B------:R-:W-:Y:S02]  /*6500*/  IMAD.MOV.U32 R8, RZ, RZ, 0x70 ;  /* 0x00000070ff087424 */ /* 0x000fe400078e00ff */
[----:B------:R-:W-:Y:S01]  /*6510*/  IMAD.MOV.U32 R13, RZ, RZ, RZ ;  /* 0x000000ffff0d7224 */ /* 0x000fe200078e00ff */
[----:B------:R-:W3:Y:S01]  /*6520*/  LDCU.64 UR6, c[0x4][0x88] ;  /* 0x01001100ff0677ac */ /* 0x000ee20008000a00 */
[----:B------:R-:W4:Y:S01]  /*6530*/  LDCU.64 UR4, c[0x4][0x8] ;  /* 0x01000100ff0477ac */ /* 0x000f220008000a00 */
[----:B-1----:R-:W-:Y:S02]  /*6540*/  MOV R4, UR8 ;  /* 0x0000000800047c02 */ /* 0x002fe40008000f00 */
[----:B------:R-:W-:Y:S02]  /*6550*/  MOV R5, UR9 ;  /* 0x0000000900057c02 */ /* 0x000fe40008000f00 */
[----:B---3--:R-:W-:Y:S01]  /*6560*/  MOV R7, UR7 ;  /* 0x0000000700077c02 */ /* 0x008fe20008000f00 */
[----:B------:R-:W-:Y:S01]  /*6570*/  IMAD.U32 R6, RZ, RZ, UR6 ;  /* 0x00000006ff067e24 */ /* 0x000fe2000f8e00ff */
[----:B----4-:R-:W-:Y:S01]  /*6580*/  MOV R11, UR5 ;  /* 0x00000005000b7c02 */ /* 0x010fe20008000f00 */
[----:B------:R-:W-:Y:S02]  /*6590*/  IMAD.U32 R10, RZ, RZ, UR4 ;  /* 0x00000004ff0a7e24 */ /* 0x000fe4000f8e00ff */
[----:B------:R-:W-:Y:S07]  /*65a0*/  LEPC R20, `(.L_x_105) ;  /* 0x000000001014794e */ /* 0x000fee0000000000 */
[----:B--2---:R-:W-:Y:S05]  /*65b0*/  CALL.ABS.NOINC R2 ;  /* 0x0000000002007343 */ /* 0x004fea0003c00000 */
.L_x_105:
[----:B------:R-:W-:Y:S02]  /*65c0*/  ISETP.NE.U32.AND P0, PT, RZ, UR60, PT ;  /* 0x0000003cff007c0c */ /* 0x000fe4000bf05070 */
[C---:B------:R-:W-:Y:S02]  /*65d0*/  ISETP.NE.U32.AND P1, PT, R82.reuse, RZ, PT ;  /* 0x000000ff5200720c */ /* 0x040fe40003f25070 */
[----:B------:R-:W-:Y:S02]  /*65e0*/  ISETP.NE.U32.AND P4, PT, R82, RZ, PT ;  /* 0x000000ff5200720c */ /* 0x000fe40003f85070 */
[----:B------:R-:W-:Y:S02]  /*65f0*/  ISETP.NE.AND.EX P0, PT, RZ, UR61, PT, P0 ;  /* 0x0000003dff007c0c */ /* 0x000fe4000bf05300 */
[C---:B------:R-:W-:Y:S02]  /*6600*/  ISETP.NE.AND.EX P1, PT, R83.reuse, RZ, PT, P1 ;  /* 0x000000ff5300720c */ /* 0x040fe40003f25310 */
[----:B------:R-:W-:Y:S02]  /*6610*/  ISETP.NE.AND.EX P4, PT, R83, RZ, P0, P4 ;  /* 0x000000ff5300720c */ /* 0x000fe40000785340 */
[----:B---3--:R-:W-:Y:S02]  /*6620*/  ISETP.NE.U32.AND P5, PT, R78, RZ, PT ;  /* 0x000000ff4e00720c */ /* 0x008fe40003fa5070 */
[----:B------:R-:W-:Y:S02]  /*6630*/  ISETP.NE.U32.AND P3, PT, RZ, UR60, PT ;  /* 0x0000003cff007c0c */ /* 0x000fe4000bf65070 */
[----:B------:R-:W-:Y:S02]  /*6640*/  PLOP3.LUT P2, PT, PT, PT, PT, 0x8, 0x80 ;  /* 0x000000000080781c */ /* 0x000fe40003f4e170 */
[----:B------:R-:W-:Y:S02]  /*6650*/  ISETP.NE.AND.EX P5, PT, R79, RZ, PT, P5 ;  /* 0x000000ff4f00720c */ /* 0x000fe40003fa5350 */
[----:B------:R-:W-:Y:S03]  /*6660*/  ISETP.NE.AND.EX P3, PT, RZ, UR61, PT, P3 ;  /* 0x0000003dff007c0c */ /* 0x000fe6000bf65330 */
[----:B------:R-:W-:Y:S01]  /*6670*/  @!P4 PLOP3.LUT P2, PT, P1, PT, PT, 0x80, 0x8 ;  /* 0x000000000008c81c */ /* 0x000fe20000f4f070 */
[----:B------:R-:W-:Y:S01]  /*6680*/  @!UPT UIADD3 URZ, UPT, UPT, URZ, URZ, URZ ;  /* 0x000000fffffff290 */ /* 0x000fe2000fffe0ff */
[----:B------:R-:W-:Y:S11]  /*6690*/  @!P1 BRA `(.L_x_107) ;  /* 0x0000000000309947 */ /* 0x000ff60003800000 */
[----:B------:R-:W-:Y:S01]  /*66a0*/  ISETP.NE.U32.AND P0, PT, R80, RZ, PT ;  /* 0x000000ff5000720c */ /* 0x000fe20003f05070 */
[----:B------:R-:W1:Y:S01]  /*66b0*/  LDCU.64 UR4, c[0x0][0x358] ;  /* 0x00006b00ff0477ac */ /* 0x000e620008000a00 */
[----:B------:R-:W-:Y:S02]  /*66c0*/  IMAD.MOV.U32 R88, RZ, RZ, 0x1 ;  /* 0x00000001ff587424 */ /* 0x000fe400078e00ff */
[----:B------:R-:W-:Y:S11]  /*66d0*/  ISETP.NE.AND.EX P0, PT, R81, RZ, PT, P0 ;  /* 0x000000ff5100720c */ /* 0x000ff60003f05300 */
[----:B------:R-:W-:Y:S02]  /*66e0*/  @!UPT UIADD3 URZ, UPT, UPT, URZ, URZ, URZ ;  /* 0x000000fffffff290 */ /* 0x000fe4000fffe0ff */
[----:B------:R-:W2:Y:S01]  /*66f0*/  @P0 LDC.64 R2, c[0x0][0x888] ;  /* 0x00022200ff020b82 */ /* 0x000ea20000000a00 */
[----:B------:R-:W-:Y:S04]  /*6700*/  @P0 IMAD R0, R82, UR36, RZ ;  /* 0x0000002452000c24 */ /* 0x000fe8000f8e02ff */
[----:B--2---:R-:W-:Y:S04]  /*6710*/  @P0 IMAD.WIDE R2, R0, 0x4, R2 ;  /* 0x0000000400020825 */ /* 0x004fe800078e0202 */
[----:B------:R-:W-:Y:S01]  /*6720*/  HFMA2 R0, -RZ, RZ, 0, 5.9604644775390625e-08 ;  /* 0x00000001ff007431 */ /* 0x000fe200000001ff */
[----:B-1---5:R1:W5:Y:S04]  /*6730*/  @P0 LDG.E R41, desc[UR4][R2.64] ;  /* 0x0000000402290981 */ /* 0x022368000c1e1900 */
[----:B------:R-:W-:Y:S01]  /*6740*/  @!P0 PRMT R88, R0, 0x7610, R88 ;  /* 0x0000761000588816 */ /* 0x000fe20000000058 */
[----:B-1----:R-:W2:Y:S06]  /*6750*/  @!P0 LDC R41, c[0x0][0x880] ;  /* 0x00022000ff298b82 */ /* 0x002eac0000000800 */
.L_x_107:
[----:B------:R-:W-:Y:S05]  /*6760*/  @!P5 BRA `(.L_x_108) ;  /* 0x000000000024d947 */ /* 0x000fea0003800000 */
[----:B------:R-:W-:Y:S01]  /*6770*/  ISETP.NE.U32.AND P0, PT, R76, RZ, PT ;  /* 0x000000ff4c00720c */ /* 0x000fe20003f05070 */
[----:B------:R-:W1:Y:S03]  /*6780*/  LDCU.64 UR4, c[0x0][0x358] ;  /* 0x00006b00ff0477ac */ /* 0x000e660008000a00 */
[----:B------:R-:W-:Y:S11]  /*6790*/  ISETP.NE.AND.EX P0, PT, R77, RZ, PT, P0 ;  /* 0x000000ff4d00720c */ /* 0x000ff60003f05300 */
[----:B------:R-:W-:Y:S02]  /*67a0*/  @!UPT UIADD3 URZ, UPT, UPT, URZ, URZ, URZ ;  /* 0x000000fffffff290 */ /* 0x000fe4000fffe0ff */
[----:B------:R-:W3:Y:S01]  /*67b0*/  @P0 LDC.64 R2, c[0x0][0x8a8] ;  /* 0x00022a00ff020b82 */ /* 0x000ee20000000a00 */
[----:B------:R-:W-:Y:S04]  /*67c0*/  @P0 IMAD R0, R78, UR36, RZ ;  /* 0x000000244e000c24 */ /* 0x000fe8000f8e02ff */
[----:B---3--:R-:W-:Y:S05]  /*67d0*/  @P0 IMAD.WIDE R2, R0, 0x4, R2 ;  /* 0x0000000400020825 */ /* 0x008fea00078e0202 */
[----:B-1---5:R1:W5:Y:S02]  /*67e0*/  @P0 LDG.E R38, desc[UR4][R2.64] ;  /* 0x0000000402260981 */ /* 0x022364000c1e1900 */
[----:B-1----:R-:W3:Y:S02]  /*67f0*/  @!P0 LDC R38, c[0x0][0x8a0] ;  /* 0x00022800ff268b82 */ /* 0x002ee40000000800 */
.L_x_108:
[----:B--2--5:R-:W-:Y:S01]  /*6800*/  FSETP.NEU.AND P0, PT, R41, RZ, PT ;  /* 0x000000ff2900720b */ /* 0x024fe20003f0d000 */
[----:B------:R-:W-:Y:S01]  /*6810*/  ULOP3.LUT UR4, UR54, 0x1, URZ, 0x3c, !UPT ;  /* 0x0000000136047892 */ /* 0x000fe2000f8e3cff */
[----:B------:R-:W-:Y:S01]  /*6820*/  SEL R5, RZ, 0xffffffff, P3 ;  /* 0xffffffffff057807 */ /* 0x000fe20001800000 */
[----:B------:R-:W-:Y:S01]  /*6830*/  IMAD.U32 R111, RZ, RZ, UR46 ;  /* 0x0000002eff6f7e24 */ /* 0x000fe2000f8e00ff */
[----:B------:R-:W-:Y:S01]  /*6840*/  @!P4 LOP3.LUT P3, RZ, R88, 0xff, RZ, 0xc0, !PT ;  /* 0x000000ff58ffc812 */ /* 0x000fe2000786c0ff */
[----:B------:R-:W-:Y:S01]  /*6850*/  IMAD.SHL.U32 R85, R96, 0x10, RZ ;  /* 0x0000001060557824 */ /* 0x000fe200078e00ff */
[----:B------:R-:W-:Y:S01]  /*6860*/  @!P4 SEL R2, RZ, 0xffffffff, P0 ;  /* 0xffffffffff02c807 */ /* 0x000fe20000000000 */
[----:B------:R-:W-:Y:S01]  /*6870*/  IMAD.U32 R112, RZ, RZ, UR4 ;  /* 0x00000004ff707e24 */ /* 0x000fe2000f8e00ff */
[----:B------:R-:W-:Y:S01]  /*6880*/  LEA R92, R36, UR47, 0x3 ;  /* 0x0000002f245c7c11 */ /* 0x000fe2000f8e18ff */
[----:B------:R-:W-:Y:S01]  /*6890*/  IMAD.SHL.U32 R111, R111, 0x2000, RZ ;  /* 0x000020006f6f7824 */ /* 0x000fe200078e00ff */
[----:B------:R-:W-:Y:S01]  /*68a0*/  @P2 SEL R2, R5, R2, !P3 ;  /* 0x0000000205022207 */ /* 0x000fe20005800000 */
[----:B------:R-:W-:Y:S01]  /*68b0*/  IMAD.SHL.U32 R84, R95, 0x10, RZ ;  /* 0x000000105f547824 */ /* 0x000fe200078e00ff */
[----:B------:R-:W-:Y:S01]  /*68c0*/  SHF.L.U32 R3, R98, 0x1f, RZ ;  /* 0x0000001f62037819 */ /* 0x000fe200000006ff */
[----:B------:R-:W-:Y:S01]  /*68d0*/  IMAD.IADD R87, R100, 0x1, R111 ;  /* 0x0000000164577824 */ /* 0x000fe200078e026f */
[----:B------:R-:W-:Y:S01]  /*68e0*/  @!P4 LOP3.LUT R2, R2, 0x1, RZ, 0xc0, !PT ;  /* 0x000000010202c812 */ /* 0x000fe200078ec0ff */
[----:B------:R-:W-:Y:S01]  /*68f0*/  BSSY B1, `(.L_x_109) ;  /* 0x0000038000017945 */ /* 0x000fe20003800000 */
[----:B------:R-:W-:Y:S01]  /*6900*/  IMAD.MOV.U32 R110, RZ, RZ, 0x1 ;  /* 0x00000001ff6e7424 */ /* 0x000fe200078e00ff */
[----:B------:R-:W-:Y:S02]  /*6910*/  CS2R R74, SRZ ;  /* 0x00000000004a7805 */ /* 0x000fe4000001ff00 */
[----:B------:R-:W-:Y:S01]  /*6920*/  ISETP.NE.U32.OR P5, PT, R2, 0x1, P4 ;  /* 0x000000010200780c */ /* 0x000fe200027a5470 */
[----:B------:R-:W-:Y:S01]  /*6930*/  IMAD.U32 R2, RZ, RZ, UR46 ;  /* 0x0000002eff027e24 */ /* 0x000fe2000f8e00ff */
[----:B------:R-:W-:Y:S01]  /*6940*/  LOP3.LUT P4, R93, R88, 0xff, RZ, 0xc0, !PT ;  /* 0x000000ff585d7812 */ /* 0x000fe2000788c0ff */
[----:B------:R-:W-:Y:S01]  /*6950*/  IMAD.IADD R86, R87, 0x1, R85 ;  /* 0x0000000157567824 */ /* 0x000fe200078e0255 */
[----:B------:R-:W-:Y:S01]  /*6960*/  P2R R109, PR, RZ, 0x20 ;  /* 0x00000020ff6d7803 */ /* 0x000fe20000000000 */
[----:B------:R-:W-:Y:S01]  /*6970*/  IMAD R39, R36, 0x40, R37 ;  /* 0x0000004024277824 */ /* 0x000fe200078e0225 */
[----:B------:R-:W-:Y:S01]  /*6980*/  LEA R0, R2, UR47, 0x3 ;  /* 0x0000002f02007c11 */ /* 0x000fe2000f8e18ff */
[----:B------:R-:W-:Y:S01]  /*6990*/  IMAD.U32 R113, RZ, RZ, UR46 ;  /* 0x0000002eff717e24 */ /* 0x000fe2000f8e00ff */
[----:B------:R-:W-:Y:S02]  /*69a0*/  SEL R2, RZ, 0xffffffff, P0 ;  /* 0xffffffffff027807 */ /* 0x000fe40000000000 */
[----:B------:R-:W-:Y:S02]  /*69b0*/  CS2R R72, SRZ ;  /* 0x0000000000487805 */ /* 0x000fe4000001ff00 */
[----:B------:R-:W-:Y:S02]  /*69c0*/  CS2R R66, SRZ ;  /* 0x0000000000427805 */ /* 0x000fe4000001ff00 */
[----:B------:R-:W-:Y:S02]  /*69d0*/  CS2R R64, SRZ ;  /* 0x0000000000407805 */ /* 0x000fe4000001ff00 */
[----:B------:R-:W-:Y:S02]  /*69e0*/  @P1 SEL R2, R5, R2, !P4 ;  /* 0x0000000205021207 */ /* 0x000fe40006000000 */
[----:B------:R-:W-:Y:S02]  /*69f0*/  CS2R R58, SRZ ;  /* 0x00000000003a7805 */ /* 0x000fe4000001ff00 */
[----:B------:R-:W-:Y:S02]  /*6a00*/  @P5 SHF.L.U32 R7, R112, 0x1f, RZ ;  /* 0x0000001f70075819 */ /* 0x000fe400000006ff */
[----:B------:R-:W-:Y:S02]  /*6a10*/  CS2R R56, SRZ ;  /* 0x0000000000387805 */ /* 0x000fe4000001ff00 */
[----:B------:R-:W-:Y:S02]  /*6a20*/  LOP3.LUT R2, R2, 0x1, RZ, 0xc0, !PT ;  /* 0x0000000102027812 */ /* 0x000fe400078ec0ff */
[----:B------:R-:W-:Y:S01]  /*6a30*/  CS2R R50, SRZ ;  /* 0x0000000000327805 */ /* 0x000fe2000001ff00 */
[----:B------:R-:W1:Y:S01]  /*6a40*/  @P5 SYNCS.PHASECHK.TRANS64.TRYWAIT P3, [R0+URZ+0x50], R7 ;  /* 0x00005007000055a7 */ /* 0x000e6200080611ff */
[----:B------:R-:W-:Y:S02]  /*6a50*/  CS2R R48, SRZ ;  /* 0x0000000000307805 */ /* 0x000fe4000001ff00 */
[----:B------:R-:W-:Y:S01]  /*6a60*/  ISETP.NE.U32.AND P0, PT, R2, 0x1, PT ;  /* 0x000000010200780c */ /* 0x000fe20003f05070 */
[----:B------:R-:W-:Y:S02]  /*6a70*/  IMAD.IADD R47, R87, 0x1, R84 ;  /* 0x00000001572f7824 */ /* 0x000fe400078e0254 */
[----:B------:R-:W-:Y:S01]  /*6a80*/  IMAD.IADD R46, R99, 0x1, R86 ;  /* 0x00000001632e7824 */ /* 0x000fe200078e0256 */
[----:B------:R-:W-:Y:S01]  /*6a90*/  P2R R114, PR, RZ, 0x1 ;  /* 0x00000001ff727803 */ /* 0x000fe20000000000 */
[----:B------:R2:W4:Y:S01]  /*6aa0*/  SYNCS.PHASECHK.TRANS64.TRYWAIT P2, [R92+URZ+0xb0], R3 ;  /* 0x0000b0035c0075a7 */ /* 0x00052200080411ff */
[----:B-1----:R-:W-:Y:S01]  /*6ab0*/  @P5 SEL R110, RZ, 0x1, !P3 ;  /* 0x00000001ff6e5807 */ /* 0x002fe20005800000 */
[----:B--2---:R-:W-:Y:S06]  /*6ac0*/  @!P5 BRA `(.L_x_110) ;  /* 0x000000000068d947 */ /* 0x004fec0003800000 */
[----:B------:R-:W-:Y:S01]  /*6ad0*/  ISETP.NE.AND P0, PT, R110, RZ, PT ;  /* 0x000000ff6e00720c */ /* 0x000fe20003f05270 */
[----:B------:R-:W-:Y:S01]  /*6ae0*/  BSSY B0, `(.L_x_111) ;  /* 0x000000d000007945 */ /* 0x000fe20003800000 */
[----:B------:R-:W-:Y:S02]  /*6af0*/  CS2R R50, SRZ ;  /* 0x0000000000327805 */ /* 0x000fe4000001ff00 */
[----:B------:R-:W-:Y:S02]  /*6b00*/  CS2R R48, SRZ ;  /* 0x0000000000307805 */ /* 0x000fe4000001ff00 */
[----:B------:R-:W-:Y:S02]  /*6b10*/  CS2R R58, SRZ ;  /* 0x00000000003a7805 */ /* 0x000fe4000001ff00 */
[----:B------:R-:W-:Y:S02]  /*6b20*/  CS2R R56, SRZ ;  /* 0x0000000000387805 */ /* 0x000fe4000001ff00 */
[----:B------:R-:W-:Y:S02]  /*6b30*/  CS2R R66, SRZ ;  /* 0x0000000000427805 */ /* 0x000fe4000001ff00 */
[----:B------:R-:W-:Y:S02]  /*6b40*/  CS2R R64, SRZ ;  /* 0x0000000000407805 */ /* 0x000fe4000001ff00 */
[----:B------:R-:W-:Y:S02]  /*6b50*/  CS2R R74, SRZ ;  /* 0x00000000004a7805 */ /* 0x000fe4000001ff00 */
[----:B------:R-:W-:Y:S01]  /*6b60*/  CS2R R72, SRZ ;  /* 0x0000000000487805 */ /* 0x000fe2000001ff00 */
[----:B------:R-:W-:Y:S06]  /*6b70*/  @P0 BRA `(.L_x_112) ;  /* 0x00000000000c0947 */ /* 0x000fec0003800000 */
[----:B------:R-:W-:Y:S04]  /*6b80*/  SHF.L.U32 R5, R112, 0x1f, RZ ;  /* 0x0000001f70057819 */ /* 0x000fe800000006ff */
[----:B------:R-:W1:Y:S02]  /*6b90*/  SYNCS.PHASECHK.TRANS64.TRYWAIT P0, [R0+URZ+0x50], R5 ;  /* 0x00005005000075a7 */ /* 0x000e6400080011ff */
[----:B-1----:R-:W-:Y:S05]  /*6ba0*/  @!P0 BRA `(.L_x_113) ;  /* 0x0000002400d08947 */ /* 0x002fea0003800000 */
.L_x_112:
[----:B------:R-:W-:Y:S05]  /*6bb0*/  BSYNC B0 ;  /* 0x0000000000007941 */ /* 0x000fea0003800000 */
.L_x_111:
[----:B------:R-:W-:Y:S01]  /*6bc0*/  ISETP.NE.AND P0, PT, R114, RZ, PT ;  /* 0x000000ff7200720c */ /* 0x000fe20003f05270 */
[----:B------:R-:W-:Y:S04]  /*6bd0*/  UIADD3 UR4, UPT, UPT, UR46, 0x1, URZ ;  /* 0x000000012e047890 */ /* 0x000fe8000fffe0ff */
[----:B------:R-:W-:Y:S04]  /*6be0*/  UISETP.NE.AND UP0, UPT, UR4, 0x3, UPT ;  /* 0x000000030400788c */ /* 0x000fe8000bf05270 */
[----:B------:R-:W-:Y:S02]  /*6bf0*/  USEL UR5, URZ, 0x1, UP0 ;  /* 0x00000001ff057887 */ /* 0x000fe40008000000 */
[----:B------:R-:W-:Y:S02]  /*6c00*/  USEL UR4, UR4, URZ, UP0 ;  /* 0x000000ff04047287 */ /* 0x000fe40008000000 */
[----:B------:R2:W1:Y:S02]  /*6c10*/  @P0 LDS.128 R48, [R87] ;  /* 0x0000000057300984 */ /* 0x0004640000000c00 */
[----:B------:R-:W-:Y:S02]  /*6c20*/  LOP3.LUT R112, R112, UR5, RZ, 0x3c, !PT ;  /* 0x0000000570707c12 */ /* 0x000fe4000f8e3cff */
[----:B------:R2:W1:Y:S01]  /*6c30*/  @P0 LDS.128 R56, [R86+0x10] ;  /* 0x0000100056380984 */ /* 0x0004620000000c00 */
[----:B------:R-:W-:Y:S03]  /*6c40*/  IMAD.U32 R113, RZ, RZ, UR4 ;  /* 0x00000004ff717e24 */ /* 0x000fe6000f8e00ff */
[----:B------:R2:W1:Y:S04]  /*6c50*/  @P0 LDS.128 R64, [R47+0x20] ;  /* 0x000020002f400984 */ /* 0x0004680000000c00 */
[----:B------:R2:W1:Y:S02]  /*6c60*/  @P0 LDS.128 R72, [R46+0x10] ;  /* 0x000010002e480984 */ /* 0x0004640000000c00 */
.L_x_110:
[----:B------:R-:W-:Y:S05]  /*6c70*/  BSYNC B1 ;  /* 0x0000000000017941 */ /* 0x000fea0003800000 */
.L_x_109:
[----:B-1----:R-:W-:Y:S04]  /*6c80*/  SHF.R.U32.HI R0, RZ, 0x15, R39 ;  /* 0x00000015ff007819 */ /* 0x002fe80000011627 */
[----:B------:R-:W-:Y:S01]  /*6c90*/  LOP3.LUT P0, RZ, R0, 0x3, R89, 0x48, !PT ;  /* 0x0000000300ff7812 */ /* 0x000fe20007804859 */
[----:B------:R-:W-:Y:S01]  /*6ca0*/  @!UPT UIADD3 URZ, UPT, UPT, URZ, URZ, URZ ;  /* 0x000000fffffff290 */ /* 0x000fe2000fffe0ff */
[----:B----4-:R-:W-:Y:S11]  /*6cb0*/  @P2 BRA `(.L_x_114) ;  /* 0x0000000000082947 */ /* 0x010ff60003800000 */
[----:B------:R-:W1:Y:S02]  /*6cc0*/  SYNCS.PHASECHK.TRANS64.TRYWAIT P1, [R92+URZ+0xb0], R3 ;  /* 0x0000b0035c0075a7 */ /* 0x000e6400080211ff */
[----:B-1----:R-:W-:Y:S05]  /*6cd0*/  @!P1 BRA `(.L_x_115) ;  /* 0x0000002400989947 */ /* 0x002fea0003800000 */
.L_x_114:
[----:B------:R-:W-:Y:S05]  /*6ce0*/  @!P0 BRA `(.L_x_116) ;  /* 0x0000000000408947 */ /* 0x000fea0003800000 */
[----:B------:R-:W4:Y:S01]  /*6cf0*/  LDCU.64 UR8, c[0x4][0x70] ;  /* 0x01000e00ff0877ac */ /* 0x000f220008000a00 */
[----:B-1----:R-:W-:Y:S01]  /*6d00*/  MOV R3, 0x0 ;  /* 0x0000000000037802 */ /* 0x002fe20000000f00 */
[----:B------:R-:W-:Y:S02]  /*6d10*/  HFMA2 R12, -RZ, RZ, 0, 5.9604644775390625e-08 ;  /* 0x00000001ff0c7431 */ /* 0x000fe400000001ff */
[----:B------:R-:W-:Y:S02]  /*6d20*/  IMAD.MOV.U32 R8, RZ, RZ, 0x192 ;  /* 0x00000192ff087424 */ /* 0x000fe400078e00ff */
[----:B------:R-:W-:Y:S01]  /*6d30*/  IMAD.MOV.U32 R13, RZ, RZ, RZ ;  /* 0x000000ffff0d7224 */ /* 0x000fe200078e00ff */
[----:B------:R-:W1:Y:S01]  /*6d40*/  LDCU.64 UR6, c[0x4][0x78] ;  /* 0x01000f00ff0677ac */ /* 0x000e620008000a00 */
[----:B------:R-:W2:Y:S01]  /*6d50*/  LDC.64 R2, c[0x4][R3] ;  /* 0x0100000003027b82 */ /* 0x000ea20000000a00 */
[----:B------:R-:W5:Y:S01]  /*6d60*/  LDCU.64 UR4, c[0x4][0x10] ;  /* 0x01000200ff0477ac */ /* 0x000f620008000a00 */
[----:B----4-:R-:W-:Y:S01]  /*6d70*/  MOV R5, UR9 ;  /* 0x0000000900057c02 */ /* 0x010fe20008000f00 */
[----:B------:R-:W-:Y:S01]  /*6d80*/  IMAD.U32 R4, RZ, RZ, UR8 ;  /* 0x00000008ff047e24 */ /* 0x000fe2000f8e00ff */
[----:B-1----:R-:W-:Y:S01]  /*6d90*/  MOV R7, UR7 ;  /* 0x0000000700077c02 */ /* 0x002fe20008000f00 */
[----:B------:R-:W-:Y:S01]  /*6da0*/  IMAD.U32 R6, RZ, RZ, UR6 ;  /* 0x00000006ff067e24 */ /* 0x000fe2000f8e00ff */
[----:B-----5:R-:W-:Y:S01]  /*6db0*/  MOV R11, UR5 ;  /* 0x00000005000b7c02 */ /* 0x020fe20008000f00 */
[----:B------:R-:W-:Y:S02]  /*6dc0*/  IMAD.U32 R10, RZ, RZ, UR4 ;  /* 0x00000004ff0a7e24 */ /* 0x000fe4000f8e00ff */
[----:B------:R-:W-:Y:S07]  /*6dd0*/  LEPC R20, `(.L_x_116) ;  /* 0x000000001014794e */ /* 0x000fee0000000000 */
[----:B--23--:R-:W-:Y:S05]  /*6de0*/  CALL.ABS.NOINC R2 ;  /* 0x0000000002007343 */ /* 0x00cfea0003c00000 */
.L_x_116:
[C---:B------:R-:W-:Y:S01]  /*6df0*/  SHF.L.U32 R40, R48.reuse, 0x10, RZ ;  /* 0x0000001030287819 */ /* 0x040fe200000006ff */
[----:B------:R-:W-:Y:S05]  /*6e00*/  WARPSYNC.ALL ;  /* 0x0000000000007948 */ /* 0x000fea0003800000 */
[----:B------:R-:W-:Y:S01]  /*6e10*/  R2UR UR4, R39 ;  /* 0x00000000270472ca */ /* 0x000fe200000e0000 */
[----:B------:R-:W-:Y:S01]  /*6e20*/  BSSY.RECONVERGENT B0, `(.L_x_117) ;  /* 0x0000087000007945 */ /* 0x000fe20003800200 */
[----:B------:R-:W-:Y:S02]  /*6e30*/  LOP3.LUT R43, R48, 0xffff0000, RZ, 0xc0, !PT ;  /* 0xffff0000302b7812 */ /* 0x000fe400078ec0ff */
[----:B------:R-:W-:Y:S02]  /*6e40*/  SHF.L.U32 R42, R49, 0x10, RZ ;  /* 0x00000010312a7819 */ /* 0x000fe400000006ff */
[----:B------:R-:W-:Y:S02]  /*6e50*/  SHF.L.U32 R45, R51, 0x10, RZ ;  /* 0x00000010332d7819 */ /* 0x000fe400000006ff */
[----:B------:R-:W-:Y:S02]  /*6e60*/  LOP3.LUT R44, R75, 0xffff0000, RZ, 0xc0, !PT ;  /* 0xffff00004b2c7812 */ /* 0x000fe400078ec0ff */
[----:B------:R-:W-:Y:S03]  /*6e70*/  ISETP.NE.AND P0, PT, R101, RZ, PT ;  /* 0x000000ff6500720c */ /* 0x000fe60003f05270 */
[----:B------:R-:W3:Y:S02]  /*6e80*/  LDTM.x32 R4, tmem[UR4] ;  /* 0x00000004000479ee */ /* 0x000ee400082c0000 */
[C---:B---3--:R-:W-:Y:S01]  /*6e90*/  FMUL R0, R38.reuse, R4 ;  /* 0x0000000426007220 */ /* 0x048fe20000400000 */
[C---:B------:R-:W-:Y:S01]  /*6ea0*/  FMUL R2, R38.reuse, R5 ;  /* 0x0000000526027220 */ /* 0x040fe20000400000 */
[C---:B-1----:R-:W-:Y:S01]  /*6eb0*/  FMUL R3, R38.reuse, R6 ;  /* 0x0000000626037220 */ /* 0x042fe20000400000 */
[----:B------:R-:W-:Y:S01]  /*6ec0*/  FMUL R7, R38, R7 ;  /* 0x0000000726077220 */ /* 0x000fe20000400000 */
[----:B------:R-:W-:Y:S01]  /*6ed0*/  FFMA R0, R41, R40, R0 ;  /* 0x0000002829007223 */ /* 0x000fe20000000000 */
[----:B------:R-:W-:Y:S01]  /*6ee0*/  LOP3.LUT R40, R49, 0xffff0000, RZ, 0xc0, !PT ;  /* 0xffff000031287812 */ /* 0x000fe200078ec0ff */
[C---:B------:R-:W-:Y:S01]  /*6ef0*/  FFMA R2, R41.reuse, R43, R2 ;  /* 0x0000002b29027223 */ /* 0x040fe20000000002 */
[C---:B------:R-:W-:Y:S01]  /*6f00*/  SHF.L.U32 R43, R50.reuse, 0x10, RZ ;  /* 0x00000010322b7819 */ /* 0x040fe200000006ff */
[C---:B------:R-:W-:Y:S01]  /*6f10*/  FFMA R3, R41.reuse, R42, R3 ;  /* 0x0000002a29037223 */ /* 0x040fe20000000003 */
[----:B------:R-:W-:Y:S01]  /*6f20*/  LOP3.LUT R42, R50, 0xffff0000, RZ, 0xc0, !PT ;  /* 0xffff0000322a7812 */ /* 0x000fe200078ec0ff */
[----:B------:R-:W-:Y:S01]  /*6f30*/  FMUL R4, R38, R8 ;  /* 0x0000000826047220 */ /* 0x000fe20000400000 */
[----:B------:R-:W-:Y:S01]  /*6f40*/  F2FP.BF16.F32.PACK_AB R52, R2, R0 ;  /* 0x000000000234723e */ /* 0x000fe200000010ff */
[----:B------:R-:W-:Y:S01]  /*6f50*/  FFMA R7, R41, R40, R7 ;  /* 0x0000002829077223 */ /* 0x000fe20000000007 */
[----:B------:R-:W-:Y:S01]  /*6f60*/  LOP3.LUT R40, R51, 0xffff0000, RZ, 0xc0, !PT ;  /* 0xffff000033287812 */ /* 0x000fe200078ec0ff */
[C---:B------:R-:W-:Y:S01]  /*6f70*/  FMUL R5, R38.reuse, R9 ;  /* 0x0000000926057220 */ /* 0x040fe20000400000 */
[C---:B------:R-:W-:Y:S01]  /*6f80*/  FMUL R6, R38.reuse, R10 ;  /* 0x0000000a26067220 */ /* 0x040fe20000400000 */
[----:B------:R-:W-:Y:S01]  /*6f90*/  FMUL R11, R38, R11 ;  /* 0x0000000b260b7220 */ /* 0x000fe20000400000 */
[----:B------:R-:W-:Y:S01]  /*6fa0*/  F2FP.BF16.F32.PACK_AB R53, R7, R3 ;  /* 0x000000030735723e */ /* 0x000fe200000010ff */
[C---:B------:R-:W-:Y:S01]  /*6fb0*/  FFMA R4, R41.reuse, R43, R4 ;  /* 0x0000002b29047223 */ /* 0x040fe20000000004 */
[C---:B------:R-:W-:Y:S01]  /*6fc0*/  SHF.L.U32 R43, R56.reuse, 0x10, RZ ;  /* 0x00000010382b7819 */ /* 0x040fe200000006ff */
[----:B------:R-:W-:Y:S01]  /*6fd0*/  FFMA R5, R41, R42, R5 ;  /* 0x0000002a29057223 */ /* 0x000fe20000000005 */
[----:B------:R-:W-:Y:S01]  /*6fe0*/  LOP3.LUT R42, R57, 0xffff0000, RZ, 0xc0, !PT ;  /* 0xffff0000392a7812 */ /* 0x000fe200078ec0ff */
[----:B------:R-:W-:Y:S01]  /*6ff0*/  FFMA R6, R41, R45, R6 ;  /* 0x0000002d29067223 */ /* 0x000fe20000000006 */
[----:B------:R-:W-:Y:S01]  /*7000*/  SHF.L.U32 R45, R57, 0x10, RZ ;  /* 0x00000010392d7819 */ /* 0x000fe200000006ff */
[----:B------:R-:W-:Y:S01]  /*7010*/  FFMA R11, R41, R40, R11 ;  /* 0x00000028290b7223 */ /* 0x000fe2000000000b */
[----:B------:R-:W-:Y:S01]  /*7020*/  LOP3.LUT R40, R56, 0xffff0000, RZ, 0xc0, !PT ;  /* 0xffff000038287812 */ /* 0x000fe200078ec0ff */
[C---:B------:R-:W-:Y:S01]  /*7030*/  FMUL R8, R38.reuse, R12 ;  /* 0x0000000c26087220 */ /* 0x040fe20000400000 */
[----:B------:R-:W-:Y:S01]  /*7040*/  F2FP.BF16.F32.PACK_AB R54, R5, R4 ;  /* 0x000000040536723e */ /* 0x000fe200000010ff */
[C---:B------:R-:W-:Y:S01]  /*7050*/  FMUL R9, R38.reuse, R13 ;  /* 0x0000000d26097220 */ /* 0x040fe20000400000 */
[----:B------:R-:W-:Y:S01]  /*7060*/  F2FP.BF16.F32.PACK_AB R55, R11, R6 ;  /* 0x000000060b37723e */ /* 0x000fe200000010ff */
[C---:B------:R-:W-:Y:S01]  /*7070*/  FMUL R10, R38.reuse, R14 ;  /* 0x0000000e260a7220 */ /* 0x040fe20000400000 */
[----:B------:R-:W-:Y:S01]  /*7080*/  FMUL R15, R38, R15 ;  /* 0x0000000f260f7220 */ /* 0x000fe20000400000 */
[----:B------:R-:W-:Y:S01]  /*7090*/  FFMA R8, R41, R43, R8 ;  /* 0x0000002b29087223 */ /* 0x000fe20000000008 */
[----:B------:R-:W-:Y:S01]  /*70a0*/  SHF.L.U32 R43, R59, 0x10, RZ ;  /* 0x000000103b2b7819 */ /* 0x000fe200000006ff */
[C---:B------:R-:W-:Y:S01]  /*70b0*/  FFMA R9, R41.reuse, R40, R9 ;  /* 0x0000002829097223 */ /* 0x040fe20000000009 */
[C---:B------:R-:W-:Y:S01]  /*70c0*/  SHF.L.U32 R40, R58.reuse, 0x10, RZ ;  /* 0x000000103a287819 */ /* 0x040fe200000006ff */
        /* <DEDUP_REMOVED lines=8> */
[----:B------:R-:W-:Y:S01]  /*7150*/  FMUL R14, R38, R18 ;  /* 0x00000012260e7220 */ /* 0x000fe20000400000 */
[----:B------:R-:W-:Y:S01]  /*7160*/  FFMA R12, R41, R40, R12 ;  /* 0x00000028290c7223 */ /* 0x000fe2000000000c */
[----:B------:R-:W-:Y:S01]  /*7170*/  LOP3.LUT R40, R59, 0xffff0000, RZ, 0xc0, !PT ;  /* 0xffff00003b287812 */ /* 0x000fe200078ec0ff */
[C---:B------:R-:W-:Y:S01]  /*7180*/  FFMA R13, R41.reuse, R42, R13 ;  /* 0x0000002a290d7223 */ /* 0x040fe2000000000d */
[----:B------:R-:W-:Y:S01]  /*7190*/  LOP3.LUT R42, R64, 0xffff0000, RZ, 0xc0, !PT ;  /* 0xffff0000402a7812 */ /* 0x000fe200078ec0ff */
[----:B------:R-:W-:Y:S01]  /*71a0*/  FMUL R19, R38, R19 ;  /* 0x0000001326137220 */ /* 0x000fe20000400000 */
[----:B------:R-:W-:Y:S01]  /*71b0*/  FFMA R14, R41, R43, R14 ;  /* 0x0000002b290e7223 */ /* 0x000fe2000000000e */
[----:B------:R-:W-:Y:S01]  /*71c0*/  SHF.L.U32 R43, R64, 0x10, RZ ;  /* 0x00000010402b7819 */ /* 0x000fe200000006ff */
[----:B------:R1:W-:Y:S01]  /*71d0*/  STS.128 [R87], R52 ;  /* 0x0000003457007388 */ /* 0x0003e20000000c00 */
[----:B------:R-:W-:Y:S01]  /*71e0*/  F2FP.BF16.F32.PACK_AB R62, R13, R12 ;  /* 0x0000000c0d3e723e */ /* 0x000fe200000010ff */
[C---:B------:R-:W-:Y:S01]  /*71f0*/  FMUL R16, R38.reuse, R20 ;  /* 0x0000001426107220 */ /* 0x040fe20000400000 */
        /* <DEDUP_REMOVED lines=8> */
[C---:B------:R-:W-:Y:S01]  /*7280*/  FFMA R17, R41.reuse, R42, R17 ;  /* 0x0000002a29117223 */ /* 0x040fe20000000011 */
[----:B------:R-:W-:Y:S01]  /*7290*/  FFMA R18, R41, R45, R18 ;  /* 0x0000002d29127223 */ /* 0x000fe20000000012 */
[----:B------:R1:W-:Y:S01]  /*72a0*/  STS.128 [R86+0x10], R60 ;  /* 0x0000103c56007388 */ /* 0x0003e20000000c00 */
[----:B------:R-:W-:Y:S01]  /*72b0*/  SHF.L.U32 R45, R67, 0x10, RZ ;  /* 0x00000010432d7819 */ /* 0x000fe200000006ff */
[----:B------:R-:W-:Y:S01]  /*72c0*/  FFMA R23, R41, R40, R23 ;  /* 0x0000002829177223 */ /* 0x000fe20000000017 */
[----:B------:R-:W-:Y:S01]  /*72d0*/  LOP3.LUT R40, R66, 0xffff0000, RZ, 0xc0, !PT ;  /* 0xffff000042287812 */ /* 0x000fe200078ec0ff */
[C---:B------:R-:W-:Y:S01]  /*72e0*/  FMUL R20, R38.reuse, R24 ;  /* 0x0000001826147220 */ /* 0x040fe20000400000 */
[----:B------:R-:W-:Y:S01]  /*72f0*/  LOP3.LUT R42, R67, 0xffff0000, RZ, 0xc0, !PT ;  /* 0xffff0000432a7812 */ /* 0x000fe200078ec0ff */
[C---:B------:R-:W-:Y:S01]  /*7300*/  FMUL R21, R38.reuse, R25 ;  /* 0x0000001926157220 */ /* 0x040fe20000400000 */
[----:B------:R-:W-:Y:S01]  /*7310*/  F2FP.BF16.F32.PACK_AB R68, R17, R16 ;  /* 0x000000101144723e */ /* 0x000fe200000010ff */
[C---:B------:R-:W-:Y:S01]  /*7320*/  FMUL R22, R38.reuse, R26 ;  /* 0x0000001a26167220 */ /* 0x040fe20000400000 */
[----:B------:R-:W-:Y:S01]  /*7330*/  FMUL R27, R38, R27 ;  /* 0x0000001b261b7220 */ /* 0x000fe20000400000 */
[C---:B------:R-:W-:Y:S01]  /*7340*/  FFMA R20, R41.reuse, R43, R20 ;  /* 0x0000002b29147223 */ /* 0x040fe20000000014 */
[C---:B------:R-:W-:Y:S01]  /*7350*/  FFMA R21, R41.reuse, R40, R21 ;  /* 0x0000002829157223 */ /* 0x040fe20000000015 */
[C---:B------:R-:W-:Y:S01]  /*7360*/  FFMA R22, R41.reuse, R45, R22 ;  /* 0x0000002d29167223 */ /* 0x040fe20000000016 */
[----:B------:R-:W-:Y:S01]  /*7370*/  FFMA R27, R41, R42, R27 ;  /* 0x0000002a291b7223 */ /* 0x000fe2000000001b */
[----:B------:R-:W-:Y:S01]  /*7380*/  SHF.L.U32 R40, R72, 0x10, RZ ;  /* 0x0000001048287819 */ /* 0x000fe200000006ff */
[----:B------:R-:W-:Y:S01]  /*7390*/  FMUL R24, R38, R28 ;  /* 0x0000001c26187220 */ /* 0x000fe20000400000 */
[----:B------:R-:W-:Y:S01]  /*73a0*/  LOP3.LUT R42, R72, 0xffff0000, RZ, 0xc0, !PT ;  /* 0xffff0000482a7812 */ /* 0x000fe200078ec0ff */
[C---:B------:R-:W-:Y:S01]  /*73b0*/  FMUL R25, R38.reuse, R29 ;  /* 0x0000001d26197220 */ /* 0x040fe20000400000 */
[----:B------:R-:W-:Y:S01]  /*73c0*/  SHF.L.U32 R43, R73, 0x10, RZ ;  /* 0x00000010492b7819 */ /* 0x000fe200000006ff */
[C---:B------:R-:W-:Y:S01]  /*73d0*/  FMUL R26, R38.reuse, R30 ;  /* 0x0000001e261a7220 */ /* 0x040fe20000400000 */
[C---:B------:R-:W-:Y:S01]  /*73e0*/  FFMA R24, R41.reuse, R40, R24 ;  /* 0x0000002829187223 */ /* 0x040fe20000000018 */
[----:B------:R-:W-:Y:S01]  /*73f0*/  FFMA R25, R41, R42, R25 ;  /* 0x0000002a29197223 */ /* 0x000fe20000000019 */
[----:B------:R-:W-:Y:S01]  /*7400*/  LOP3.LUT R40, R73, 0xffff0000, RZ, 0xc0, !PT ;  /* 0xffff000049287812 */ /* 0x000fe200078ec0ff */
[----:B------:R-:W-:Y:S01]  /*7410*/  FFMA R26, R41, R43, R26 ;  /* 0x0000002b291a7223 */ /* 0x000fe2000000001a */
[----:B------:R-:W-:Y:S01]  /*7420*/  FMUL R31, R38, R31 ;  /* 0x0000001f261f7220 */ /* 0x000fe20000400000 */
[----:B------:R-:W-:Y:S01]  /*7430*/  SHF.L.U32 R43, R74, 0x10, RZ ;  /* 0x000000104a2b7819 */ /* 0x000fe200000006ff */
[----:B------:R-:W-:Y:S01]  /*7440*/  FMUL R28, R38, R32 ;  /* 0x00000020261c7220 */ /* 0x000fe20000400000 */
[----:B------:R-:W-:Y:S01]  /*7450*/  LOP3.LUT R42, R74, 0xffff0000, RZ, 0xc0, !PT ;  /* 0xffff00004a2a7812 */ /* 0x000fe200078ec0ff */
[C---:B------:R-:W-:Y:S01]  /*7460*/  FMUL R29, R38.reuse, R33 ;  /* 0x00000021261d7220 */ /* 0x040fe20000400000 */
[----:B------:R-:W-:Y:S01]  /*7470*/  SHF.L.U32 R45, R75, 0x10, RZ ;  /* 0x000000104b2d7819 */ /* 0x000fe200000006ff */
[C---:B------:R-:W-:Y:S01]  /*7480*/  FMUL R30, R38.reuse, R34 ;  /* 0x00000022261e7220 */ /* 0x040fe20000400000 */
[----:B------:R-:W-:Y:S01]  /*7490*/  FFMA R31, R41, R40, R31 ;  /* 0x00000028291f7223 */ /* 0x000fe2000000001f */
[----:B------:R-:W-:Y:S01]  /*74a0*/  FMUL R35, R38, R35 ;  /* 0x0000002326237220 */ /* 0x000fe20000400000 */
[----:B------:R-:W-:Y:S01]  /*74b0*/  F2FP.BF16.F32.PACK_AB R69, R23, R18 ;  /* 0x000000121745723e */ /* 0x000fe200000010ff */
[----:B------:R-:W-:Y:S01]  /*74c0*/  FFMA R28, R41, R43, R28 ;  /* 0x0000002b291c7223 */ /* 0x000fe2000000001c */
[----:B------:R-:W-:Y:S01]  /*74d0*/  F2FP.BF16.F32.PACK_AB R70, R21, R20 ;  /* 0x000000141546723e */ /* 0x000fe200000010ff */
[----:B------:R-:W-:Y:S01]  /*74e0*/  FFMA R29, R41, R42, R29 ;  /* 0x0000002a291d7223 */ /* 0x000fe2000000001d */
[----:B------:R-:W-:Y:S01]  /*74f0*/  F2FP.BF16.F32.PACK_AB R71, R27, R22 ;  /* 0x000000161b47723e */ /* 0x000fe200000010ff */
[C---:B------:R-:W-:Y:S01]  /*7500*/  FFMA R30, R41.reuse, R45, R30 ;  /* 0x0000002d291e7223 */ /* 0x040fe2000000001e */
[----:B------:R-:W-:Y:S01]  /*7510*/  FFMA R35, R41, R44, R35 ;  /* 0x0000002c29237223 */ /* 0x000fe20000000023 */
[----:B------:R-:W-:Y:S02]  /*7520*/  F2FP.BF16.F32.PACK_AB R104, R25, R24 ;  /* 0x000000181968723e */ /* 0x000fe400000010ff */
[----:B------:R1:W-:Y:S01]  /*7530*/  STS.128 [R47+0x20], R68 ;  /* 0x000020442f007388 */ /* 0x0003e20000000c00 */
[----:B------:R-:W-:Y:S02]  /*7540*/  F2FP.BF16.F32.PACK_AB R105, R31, R26 ;  /* 0x0000001a1f69723e */ /* 0x000fe400000010ff */
[----:B------:R-:W-:Y:S02]  /*7550*/  F2FP.BF16.F32.PACK_AB R106, R29, R28 ;  /* 0x0000001c1d6a723e */ /* 0x000fe400000010ff */
[----:B------:R-:W-:Y:S05]  /*7560*/  F2FP.BF16.F32.PACK_AB R107, R35, R30 ;  /* 0x0000001e236b723e */ /* 0x000fea00000010ff */
[----:B------:R1:W-:Y:S01]  /*7570*/  STS.128 [R46+0x10], R104 ;  /* 0x000010682e007388 */ /* 0x0003e20000000c00 */
[----:B------:R-:W-:Y:S01]  /*7580*/  @!PT LDS RZ, [RZ] ;  /* 0x00000000fffff984 */ /* 0x000fe20000000800 */
[----:B------:R-:W-:Y:S01]  /*7590*/  @!PT LDS RZ, [RZ] ;  /* 0x00000000fffff984 */ /* 0x000fe20000000800 */
[----:B------:R-:W-:Y:S01]  /*75a0*/  @!PT LDS RZ, [RZ] ;  /* 0x00000000fffff984 */ /* 0x000fe20000000800 */
[----:B------:R-:W-:Y:S01]  /*75b0*/  @!PT LDS RZ, [RZ] ;  /* 0x00000000fffff984 */ /* 0x000fe20000000800 */
[----:B------:R3:W-:Y:S07]  /*75c0*/  MEMBAR.ALL.CTA ;  /* 0x0000000000007992 */ /* 0x0007ee0000008000 */
[----:B---3--:R-:W3:Y:S02]  /*75d0*/  FENCE.VIEW.ASYNC.S ;  /* 0x00000000000073c6 */ /* 0x008ee40000000000 */
[----:B---3--:R-:W-:Y:S06]  /*75e0*/  BAR.SYNC.DEFER_BLOCKING 0x1, 0x80 ;  /* 0x0042000000007b1d */ /* 0x008fec0000010000 */
[----:B------:R-:W-:Y:S05]  /*75f0*/  @P0 BRA `(.L_x_118) ;  /* 0x0000000000240947 */ /* 0x000fea0003800000 */
[----:B------:R-:W3:Y:S01]  /*7600*/  LDCU.64 UR6, c[0x0][0x348] ;  /* 0x00006900ff0677ac */ /* 0x000ee20008000a00 */
[----:B------:R-:W-:Y:S01]  /*7610*/  R2UR UR5, R111 ;  /* 0x000000006f0572ca */ /* 0x000fe200000e0000 */
[----:B------:R-:W-:Y:S11]  /*7620*/  UMOV UR51, UR36 ;  /* 0x0000002400337c82 */ /* 0x000ff60008000000 */
[----:B------:R-:W-:Y:S01]  /*7630*/  @!UPT UIADD3 URZ, UPT, UPT, URZ, URZ, URZ ;  /* 0x000000fffffff290 */ /* 0x000fe2000fffe0ff */
[----:B------:R-:W-:Y:S02]  /*7640*/  UIADD3 UR48, UPT, UPT, UR47, 0x200, UR5 ;  /* 0x000002002f307890 */ /* 0x000fe4000fffe005 */
[----:B---3--:R-:W-:Y:S04]  /*7650*/  UIADD3 UR4, UP0, UPT, UR6, 0x680, URZ ;  /* 0x0000068006047890 */ /* 0x008fe8000ff1e0ff */
[----:B------:R-:W-:Y:S09]  /*7660*/  UIADD3.X UR5, UPT, UPT, URZ, UR7, URZ, UP0, !UPT ;  /* 0x00000007ff057290 */ /* 0x000ff200087fe4ff */
[----:B------:R3:W-:Y:S02]  /*7670*/  UTMASTG.3D [UR48], [UR4] ;  /* 0x00000030040073b5 */ /* 0x0007e40008010000 */
[----:B---3--:R0:W-:Y:S02]  /*7680*/  UTMACMDFLUSH ;  /* 0x00000000000079b7 */ /* 0x0081e40000000000 */
.L_x_118:
[----:B------:R-:W-:Y:S05]  /*7690*/  BSYNC.RECONVERGENT B0 ;  /* 0x0000000000007941 */ /* 0x000fea0003800200 */
.L_x_117:
[----:B------:R-:W-:Y:S01]  /*76a0*/  UIADD3 UR44, UPT, UPT, UR46, 0x1, URZ ;  /* 0x000000012e2c7890 */ /* 0x000fe2000fffe0ff */
[----:B------:R-:W-:Y:S03]  /*76b0*/  BSSY.RECONVERGENT B0, `(.L_x_119) ;  /* 0x0000005000007945 */ /* 0x000fe60003800200 */
[----:B------:R-:W-:Y:S04]  /*76c0*/  UISETP.NE.AND UP0, UPT, UR44, 0x3, UPT ;  /* 0x000000032c00788c */ /* 0x000fe8000bf05270 */
[----:B------:R-:W-:Y:S01]  /*76d0*/  USEL UR45, UR44, URZ, UP0 ;  /* 0x000000ff2c2d7287 */ /* 0x000fe20008000000 */
[----:B------:R-:W-:Y:S11]  /*76e0*/  @P0 BRA `(.L_x_120) ;  /* 0x0000000000040947 */ /* 0x000ff60003800000 */
[----:B------:R-:W-:Y:S04]  /*76f0*/  DEPBAR.LE SB0, 0x1 ;  /* 0x000080400000791a */ /* 0x000fe80000000000 */
.L_x_120:
[----:B------:R-:W-:Y:S05]  /*7700*/  BSYNC.RECONVERGENT B0 ;  /* 0x0000000000007941 */ /* 0x000fea0003800200 */
.L_x_119:
[----:B------:R-:W-:Y:S01]  /*7710*/  BAR.SYNC.DEFER_BLOCKING 0x1, 0x80 ;  /* 0x0042000000007b1d */ /* 0x000fe20000010000 */
[----:B------:R-:W-:Y:S01]  /*7720*/  ISETP.NE.AND P1, PT, R109, RZ, PT ;  /* 0x000000ff6d00720c */ /* 0x000fe20003f25270 */
[----:B------:R-:W-:Y:S01]  /*7730*/  UISETP.NE.AND UP0, UPT, UR53, URZ, UPT ;  /* 0x000000ff3500728c */ /* 0x000fe2000bf05270 */
[----:B------:R-:W-:Y:S11]  /*7740*/  LEA R2, R113, UR47, 0x3 ;  /* 0x0000002f71027c11 */ /* 0x000ff6000f8e18ff */
[----:B------:R-:W-:Y:S01]  /*7750*/  @P1 SHF.L.U32 R3, R112, 0x1f, RZ ;  /* 0x0000001f70031819 */ /* 0x000fe200000006ff */
[----:B------:R-:W-:Y:S06]  /*7760*/  BRA.U !UP0, `(.L_x_121) ;  /* 0x0000000108247547 */ /* 0x000fec000b800000 */
[----:B------:R-:W-:Y:S01]  /*7770*/  IMAD.U32 R5, RZ, RZ, UR52 ;  /* 0x00000034ff057e24 */ /* 0x000fe2000f8e00ff */
[----:B------:R-:W-:Y:S01]  /*7780*/  MOV R0, UR55 ;  /* 0x0000003700007c02 */ /* 0x000fe20008000f00 */
[----:B------:R-:W-:Y:S03]  /*7790*/  UIADD3 UR4, UPT, UPT, UR52, 0x1, URZ ;  /* 0x0000000134047890 */ /* 0x000fe6000fffe0ff */
[----:B------:R-:W-:Y:S01]  /*77a0*/  @P1 LEA R5, R5, UR47, 0x3 ;  /* 0x0000002f05051c11 */ /* 0x000fe2000f8e18ff */
[----:B------:R-:W-:Y:S04]  /*77b0*/  UISETP.NE.AND UP0, UPT, UR4, 0x3, UPT ;  /* 0x000000030400788c */ /* 0x000fe8000bf05270 */
[----:B------:R-:W-:Y:S01]  /*77c0*/  @P1 VIADD R5, R5, 0x68 ;  /* 0x0000006805051836 */ /* 0x000fe20000000000 */
[----:B------:R-:W-:Y:S04]  /*77d0*/  USEL UR52, UR4, URZ, UP0 ;  /* 0x000000ff04347287 */ /* 0x000fe80008000000 */
[----:B------:R-:W-:Y:S04]  /*77e0*/  @P1 PRMT R0, R0, 0x654, R5 ;  /* 0x0000065400001816 */ /* 0x000fe80000000005 */
[----:B------:R3:W-:Y:S04]  /*77f0*/  @P1 SYNCS.ARRIVE.TRANS64.RED.A1T0 RZ, [R0+URZ], RZ ;  /* 0x000000ff00ff19a7 */ /* 0x0007e800081004ff */
.L_x_121:
[----:B------:R-:W4:Y:S01]  /*7800*/  @P1 SYNCS.PHASECHK.TRANS64.TRYWAIT P0, [R2+URZ+0x50], R3 ;  /* 0x00005003020015a7 */ /* 0x000f2200080011ff */
[----:B------:R-:W-:Y:S01]  /*7810*/  BSSY B1, `(.L_x_122) ;  /* 0x0000015000017945 */ /* 0x000fe20003800000 */
[----:B----4-:R-:W-:Y:S03]  /*7820*/  @P1 SEL R110, RZ, 0x1, !P0 ;  /* 0x00000001ff6e1807 */ /* 0x010fe60004000000 */
[----:B------:R-:W-:Y:S05]  /*7830*/  @!P1 BRA `(.L_x_123) ;  /* 0x0000000000489947 */ /* 0x000fea0003800000 */
[----:B------:R-:W-:Y:S01]  /*7840*/  ISETP.NE.AND P1, PT, R114, RZ, PT ;  /* 0x000000ff7200720c */ /* 0x000fe20003f25270 */
[----:B------:R-:W-:Y:S01]  /*7850*/  BSSY B0, `(.L_x_124) ;  /* 0x000000a000007945 */ /* 0x000fe20003800000 */
[----:B------:R-:W-:Y:S11]  /*7860*/  ISETP.NE.AND P0, PT, R110, RZ, PT ;  /* 0x000000ff6e00720c */ /* 0x000ff60003f05270 */
[----:B------:R-:W-:Y:S04]  /*7870*/  @P1 IMAD R113, R113, 0x2000, R100 ;  /* 0x0000200071711824 */ /* 0x000fe800078e0264 */
[----:B------:R-:W-:Y:S01]  /*7880*/  @P1 IMAD.IADD R4, R85, 0x1, R113 ;  /* 0x0000000155041824 */ /* 0x000fe200078e0271 */
[----:B------:R-:W-:Y:S03]  /*7890*/  @P1 IADD3 R3, PT, PT, R84, R113, RZ ;  /* 0x0000007154031210 */ /* 0x000fe60007ffe0ff */
[----:B---3--:R-:W-:Y:S01]  /*78a0*/  @P1 IMAD.IADD R0, R99, 0x1, R4 ;  /* 0x0000000163001824 */ /* 0x008fe200078e0204 */
[----:B------:R-:W-:Y:S06]  /*78b0*/  @P0 BRA `(.L_x_125) ;  /* 0x00000000000c0947 */ /* 0x000fec0003800000 */
[----:B------:R-:W-:Y:S04]  /*78c0*/  SHF.L.U32 R5, R112, 0x1f, RZ ;  /* 0x0000001f70057819 */ /* 0x000fe800000006ff */
[----:B------:R-:W3:Y:S02]  /*78d0*/  SYNCS.PHASECHK.TRANS64.TRYWAIT P0, [R2+URZ+0x50], R5 ;  /* 0x00005005020075a7 */ /* 0x000ee400080011ff */
[----:B---3--:R-:W-:Y:S05]  /*78e0*/  @!P0 BRA `(.L_x_126) ;  /* 0x0000001800a88947 */ /* 0x008fea0003800000 */
.L_x_125:
[----:B------:R-:W-:Y:S05]  /*78f0*/  BSYNC B0 ;  /* 0x0000000000007941 */ /* 0x000fea0003800000 */
.L_x_124:
[----:B------:R-:W-:Y:S11]  /*7900*/  ISETP.NE.AND P0, PT, R114, RZ, PT ;  /* 0x000000ff7200720c */ /* 0x000ff60003f05270 */
[----:B------:R-:W-:Y:S02]  /*7910*/  @!UPT UIADD3 URZ, UPT, UPT, URZ, URZ, URZ ;  /* 0x000000fffffff290 */ /* 0x000fe4000fffe0ff */
[----:B------:R4:W1:Y:S04]  /*7920*/  @P0 LDS.128 R48, [R113] ;  /* 0x0000000071300984 */ /* 0x0008680000000c00 */
[----:B------:R4:W1:Y:S04]  /*7930*/  @P0 LDS.128 R64, [R3+0x20] ;  /* 0x0000200003400984 */ /* 0x0008680000000c00 */
[----:B------:R4:W1:Y:S04]  /*7940*/  @P0 LDS.128 R56, [R4+0x10] ;  /* 0x0000100004380984 */ /* 0x0008680000000c00 */
[----:B------:R4:W1:Y:S02]  /*7950*/  @P0 LDS.128 R72, [R0+0x10] ;  /* 0x0000100000480984 */ /* 0x0008640000000c00 */
.L_x_123:
[----:B------:R-:W-:Y:S05]  /*7960*/  BSYNC B1 ;  /* 0x0000000000017941 */ /* 0x000fea0003800000 */
.L_x_122:
[----:B---34-:R-:W-:Y:S05]  /*7970*/  VIADD R0, R39, 0x20 ;  /* 0x0000002027007836 */ /* 0x018fea0000000000 */
[----:B------:R-:W-:Y:S04]  /*7980*/  SHF.R.U32.HI R0, RZ, 0x15, R0 ;  /* 0x00000015ff007819 */ /* 0x000fe80000011600 */
[----:B------:R-:W-:Y:S11]  /*7990*/  LOP3.LUT P0, RZ, R0, 0x3, R89, 0x48, !PT ;  /* 0x0000000300ff7812 */ /* 0x000ff60007804859 */
[----:B------:R-:W-:Y:S02]  /*79a0*/  @!UPT UIADD3 URZ, UPT, UPT, URZ, URZ, URZ ;  /* 0x000000fffffff290 */ /* 0x000fe4000fffe0ff */
[----:B------:R-:W-:Y:S05]  /*79b0*/  @!P0 BRA `(.L_x_127) ;  /* 0x0000000000408947 */ /* 0x000fea0003800000 */
[----:B------:R-:W3:Y:S01]  /*79c0*/  LDCU.64 UR8, c[0x4][0x70] ;  /* 0x01000e00ff0877ac */ /* 0x000ee20008000a00 */
[----:B------:R-:W-:Y:S01]  /*79d0*/  MOV R3, 0x0 ;  /* 0x0000000000037802 */ /* 0x000fe20000000f00 */
[----:B------:R-:W-:Y:S02]  /*79e0*/  HFMA2 R12, -RZ, RZ, 0, 5.9604644775390625e-08 ;  /* 0x00000001ff0c7431 */ /* 0x000fe400000001ff */
[----:B------:R-:W-:Y:S02]  /*79f0*/  IMAD.MOV.U32 R8, RZ, RZ, 0x192 ;  /* 0x00000192ff087424 */ /* 0x000fe400078e00ff */
[----:B------:R-:W-:Y:S01]  /*7a00*/  IMAD.MOV.U32 R13, RZ, RZ, RZ ;  /* 0x000000ffff0d7224 */ /* 0x000fe200078e00ff */
[----:B------:R-:W4:Y:S01]  /*7a10*/  LDCU.64 UR6, c[0x4][0x78] ;  /* 0x01000f00ff0677ac */ /* 0x000f220008000a00 */
[----:B------:R-:W1:Y:S01]  /*7a20*/  LDC.64 R2, c[0x4][R3] ;  /* 0x0100000003027b82 */ /* 0x000e620000000a00 */
[----:B------:R-:W5:Y:S01]  /*7a30*/  LDCU.64 UR4, c[0x4][0x10] ;  /* 0x01000200ff0477ac */ /* 0x000f620008000a00 */
[----:B---3--:R-:W-:Y:S01]  /*7a40*/  MOV R5, UR9 ;  /* 0x0000000900057c02 */ /* 0x008fe20008000f00 */
[----:B------:R-:W-:Y:S01]  /*7a50*/  IMAD.U32 R4, RZ, RZ, UR8 ;  /* 0x00000008ff047e24 */ /* 0x000fe2000f8e00ff */
[----:B----4-:R-:W-:Y:S01]  /*7a60*/  MOV R7, UR7 ;  /* 0x0000000700077c02 */ /* 0x010fe20008000f00 */
[----:B------:R-:W-:Y:S01]  /*7a70*/  IMAD.U32 R6, RZ, RZ, UR6 ;  /* 0x00000006ff067e24 */ /* 0x000fe2000f8e00ff */
[----:B-----5:R-:W-:Y:S01]  /*7a80*/  MOV R11, UR5 ;  /* 0x00000005000b7c02 */ /* 0x020fe20008000f00 */
[----:B------:R-:W-:Y:S02]  /*7a90*/  IMAD.U32 R10, RZ, RZ, UR4 ;  /* 0x00000004ff0a7e24 */ /* 0x000fe4000f8e00ff */
[----:B------:R-:W-:Y:S07]  /*7aa0*/  LEPC R20, `(.L_x_127) ;  /* 0x000000001014794e */ /* 0x000fee0000000000 */
[----:B-12---:R-:W-:Y:S05]  /*7ab0*/  CALL.ABS.NOINC R2 ;  /* 0x0000000002007343 */ /* 0x006fea0003c00000 */
.L_x_127:
[----:B------:R-:W-:Y:S01]  /*7ac0*/  ISETP.NE.AND P0, PT, R101, RZ, PT ;  /* 0x000000ff6500720c */ /* 0x000fe20003f05270 */
[----:B------:R-:W-:Y:S05]  /*7ad0*/  WARPSYNC.ALL ;  /* 0x0000000000007948 */ /* 0x000fea0003800000 */
[----:B------:R-:W-:Y:S01]  /*7ae0*/  R2UR UR4, R39 ;  /* 0x00000000270472ca */ /* 0x000fe200000e0000 */
[----:B------:R-:W-:Y:S01]  /*7af0*/  BSSY.RECONVERGENT B0, `(.L_x_128) ;  /* 0x0000090000007945 */ /* 0x000fe20003800200 */
[C---:B-1----:R-:W-:Y:S02]  /*7b00*/  SHF.L.U32 R40, R48.reuse, 0x10, RZ ;  /* 0x0000001030287819 */ /* 0x042fe400000006ff */
[----:B------:R-:W-:Y:S02]  /*7b10*/  LOP3.LUT R42, R48, 0xffff0000, RZ, 0xc0, !PT ;  /* 0xffff0000302a7812 */ /* 0x000fe400078ec0ff */
[C---:B------:R-:W-:Y:S02]  /*7b20*/  SHF.L.U32 R43, R49.reuse, 0x10, RZ ;  /* 0x00000010312b7819 */ /* 0x040fe400000006ff */
[----:B------:R-:W-:Y:S02]  /*7b30*/  LOP3.LUT R44, R49, 0xffff0000, RZ, 0xc0, !PT ;  /* 0xffff0000312c7812 */ /* 0x000fe400078ec0ff */
[C---:B------:R-:W-:Y:S02]  /*7b40*/  SHF.L.U32 R45, R50.reuse, 0x10, RZ ;  /* 0x00000010322d7819 */ /* 0x040fe400000006ff */
[----:B--2---:R-:W-:Y:S01]  /*7b50*/  LOP3.LUT R46, R50, 0xffff0000, RZ, 0xc0, !PT ;  /* 0xffff0000322e7812 */ /* 0x004fe200078ec0ff */
[----:B------:R-:W1:Y:S01]  /*7b60*/  LDTM.x32 R4, tmem[UR4+0x20] ;  /* 0x00002004000479ee */ /* 0x000e6200082c0000 */
[C---:B------:R-:W-:Y:S01]  /*7b70*/  SHF.L.U32 R47, R51.reuse, 0x10, RZ ;  /* 0x00000010332f7819 */ /* 0x040fe200000006ff */
[----:B------:R-:W-:Y:S01]  /*7b80*/  USHF.L.U32 UR4, UR45, 0xd, URZ ;  /* 0x0000000d2d047899 */ /* 0x000fe200080006ff */
[----:B------:R-:W-:Y:S01]  /*7b90*/  LOP3.LUT R48, R51, 0xffff0000, RZ, 0xc0, !PT ;  /* 0xffff000033307812 */ /* 0x000fe200078ec0ff */
[----:B------:R-:W-:Y:S01]  /*7ba0*/  NOP ;  /* 0x0000000000007918 */ /* 0x000fe20000000000 */
[C---:B------:R-:W-:Y:S02]  /*7bb0*/  SHF.L.U32 R49, R56.reuse, 0x10, RZ ;  /* 0x0000001038317819 */ /* 0x040fe400000006ff */
[----:B------:R-:W-:Y:S02]  /*7bc0*/  LOP3.LUT R51, R56, 0xffff0000, RZ, 0xc0, !PT ;  /* 0xffff000038337812 */ /* 0x000fe400078ec0ff */
[C---:B------:R-:W-:Y:S02]  /*7bd0*/  SHF.L.U32 R50, R57.reuse, 0x10, RZ ;  /* 0x0000001039327819 */ /* 0x040fe400000006ff */
[----:B------:R-:W-:Y:S02]  /*7be0*/  LOP3.LUT R52, R57, 0xffff0000, RZ, 0xc0, !PT ;  /* 0xffff000039347812 */ /* 0x000fe400078ec0ff */
[----:B------:R-:W-:Y:S02]  /*7bf0*/  IADD3 R111, PT, PT, R100, UR4, RZ ;  /* 0x00000004646f7c10 */ /* 0x000fe4000fffe0ff */
[C---:B------:R-:W-:Y:S02]  /*7c00*/  SHF.L.U32 R53, R58.reuse, 0x10, RZ ;  /* 0x000000103a357819 */ /* 0x040fe400000006ff */
[----:B------:R-:W-:Y:S02]  /*7c10*/  LOP3.LUT R54, R58, 0xffff0000, RZ, 0xc0, !PT ;  /* 0xffff00003a367812 */ /* 0x000fe400078ec0ff */
[C---:B------:R-:W-:Y:S02]  /*7c20*/  SHF.L.U32 R55, R59.reuse, 0x10, RZ ;  /* 0x000000103b377819 */ /* 0x040fe400000006ff */
[----:B------:R-:W-:Y:S02]  /*7c30*/  IADD3 R92, PT, PT, R92, 0xd0, RZ ;  /* 0x000000d05c5c7810 */ /* 0x000fe40007ffe0ff */
[----:B------:R-:W-:Y:S01]  /*7c40*/  LOP3.LUT R56, R59, 0xffff0000, RZ, 0xc0, !PT ;  /* 0xffff00003b387812 */ /* 0x000fe200078ec0ff */
[C---:B-1----:R-:W-:Y:S01]  /*7c50*/  FMUL R4, R38.reuse, R4 ;  /* 0x0000000426047220 */ /* 0x042fe20000400000 */
[----:B------:R-:W-:Y:S01]  /*7c60*/  IADD3 R110, PT, PT, R85, R111, RZ ;  /* 0x0000006f556e7210 */ /* 0x000fe20007ffe0ff */
[----:B------:R-:W-:Y:S01]  /*7c70*/  FMUL R5, R38, R5 ;  /* 0x0000000526057220 */ /* 0x000fe20000400000 */
[----:B------:R-:W-:Y:S01]  /*7c80*/  SHF.L.U32 R57, R64, 0x10, RZ ;  /* 0x0000001040397819 */ /* 0x000fe200000006ff */
[----:B------:R-:W-:Y:S01]  /*7c90*/  FMUL R6, R38, R6 ;  /* 0x0000000626067220 */ /* 0x000fe20000400000 */
[----:B------:R-:W-:Y:S01]  /*7ca0*/  IADD3 R111, PT, PT, R84, R111, RZ ;  /* 0x0000006f546f7210 */ /* 0x000fe20007ffe0ff */
[----:B------:R-:W-:Y:S01]  /*7cb0*/  FMUL R7, R38, R7 ;  /* 0x0000000726077220 */ /* 0x000fe20000400000 */
[----:B------:R-:W-:Y:S01]  /*7cc0*/  LOP3.LUT R58, R64, 0xffff0000, RZ, 0xc0, !PT ;  /* 0xffff0000403a7812 */ /* 0x000fe200078ec0ff */
[----:B------:R-:W-:Y:S01]  /*7cd0*/  FFMA R4, R41, R40, R4 ;  /* 0x0000002829047223 */ /* 0x000fe20000000004 */
[----:B------:R-:W-:Y:S01]  /*7ce0*/  SHF.L.U32 R59, R65, 0x10, RZ ;  /* 0x00000010413b7819 */ /* 0x000fe200000006ff */
[----:B------:R-:W-:Y:S01]  /*7cf0*/  FMUL R8, R38, R8 ;  /* 0x0000000826087220 */ /* 0x000fe20000400000 */
[----:B------:R-:W-:Y:S01]  /*7d00*/  LOP3.LUT R92, R92, 0xfefffff8, RZ, 0xc0, !PT ;  /* 0xfefffff85c5c7812 */ /* 0x000fe200078ec0ff */
[----:B------:R-:W-:Y:S01]  /*7d10*/  FFMA R5, R41, R42, R5 ;  /* 0x0000002a29057223 */ /* 0x000fe20000000005 */
[----:B------:R-:W-:Y:S01]  /*7d20*/  LOP3.LUT R60, R65, 0xffff0000, RZ, 0xc0, !PT ;  /* 0xffff0000413c7812 */ /* 0x000fe200078ec0ff */
[----:B------:R-:W-:Y:S01]  /*7d30*/  FMUL R9, R38, R9 ;  /* 0x0000000926097220 */ /* 0x000fe20000400000 */
[----:B------:R-:W-:Y:S01]  /*7d40*/  SHF.L.U32 R61, R66, 0x10, RZ ;  /* 0x00000010423d7819 */ /* 0x000fe200000006ff */
[----:B------:R1:W-:Y:S01]  /*7d50*/  SYNCS.ARRIVE.TRANS64.RED.A1T0 RZ, [R92+URZ], RZ ;  /* 0x000000ff5cff79a7 */ /* 0x0003e200081004ff */
[----:B------:R-:W-:Y:S01]  /*7d60*/  F2FP.BF16.F32.PACK_AB R84, R5, R4 ;  /* 0x000000040554723e */ /* 0x000fe200000010ff */
[----:B------:R-:W-:Y:S01]  /*7d70*/  FFMA R6, R41, R43, R6 ;  /* 0x0000002b29067223 */ /* 0x000fe20000000006 */
[----:B------:R-:W-:Y:S01]  /*7d80*/  IADD3 R120, PT, PT, R99, R110, RZ ;  /* 0x0000006e63787210 */ /* 0x000fe20007ffe0ff */
[C---:B------:R-:W-:Y:S01]  /*7d90*/  FFMA R7, R41.reuse, R44, R7 ;  /* 0x0000002c29077223 */ /* 0x040fe20000000007 */
[C---:B------:R-:W-:Y:S01]  /*7da0*/  FFMA R8, R41.reuse, R45, R8 ;  /* 0x0000002d29087223 */ /* 0x040fe20000000008 */
[----:B------:R-:W-:Y:S01]  /*7db0*/  FFMA R9, R41, R46, R9 ;  /* 0x0000002e29097223 */ /* 0x000fe20000000009 */
[----:B------:R-:W-:Y:S01]  /*7dc0*/  FMUL R10, R38, R10 ;  /* 0x0000000a260a7220 */ /* 0x000fe20000400000 */
[----:B------:R-:W-:Y:S01]  /*7dd0*/  LOP3.LUT R62, R66, 0xffff0000, RZ, 0xc0, !PT ;  /* 0xffff0000423e7812 */ /* 0x000fe200078ec0ff */
[C---:B------:R-:W-:Y:S01]  /*7de0*/  FMUL R11, R38.reuse, R11 ;  /* 0x0000000b260b7220 */ /* 0x040fe20000400000 */
[----:B------:R-:W-:Y:S01]  /*7df0*/  F2FP.BF16.F32.PACK_AB R85, R7, R6 ;  /* 0x000000060755723e */ /* 0x000fe200000010ff */
[----:B------:R-:W-:Y:S01]  /*7e00*/  FFMA R10, R41, R47, R10 ;  /* 0x0000002f290a7223 */ /* 0x000fe2000000000a */
[----:B------:R-:W-:Y:S01]  /*7e10*/  F2FP.BF16.F32.PACK_AB R86, R9, R8 ;  /* 0x000000080956723e */ /* 0x000fe200000010ff */
[----:B------:R-:W-:Y:S01]  /*7e20*/  FFMA R11, R41, R48, R11 ;  /* 0x00000030290b7223 */ /* 0x000fe2000000000b */
[C---:B------:R-:W-:Y:S01]  /*7e30*/  FMUL R0, R38.reuse, R12 ;  /* 0x0000000c26007220 */ /* 0x040fe20000400000 */
[C---:B------:R-:W-:Y:S01]  /*7e40*/  FMUL R2, R38.reuse, R13 ;  /* 0x0000000d26027220 */ /* 0x040fe20000400000 */
[C---:B------:R-:W-:Y:S01]  /*7e50*/  FMUL R3, R38.reuse, R14 ;  /* 0x0000000e26037220 */ /* 0x040fe20000400000 */
[----:B------:R-:W-:Y:S01]  /*7e60*/  SHF.L.U32 R63, R67, 0x10, RZ ;  /* 0x00000010433f7819 */ /* 0x000fe200000006ff */
[----:B------:R-:W-:Y:S01]  /*7e70*/  FFMA R0, R41, R49, R0 ;  /* 0x0000003129007223 */ /* 0x000fe20000000000 */
[----:B------:R-:W-:Y:S01]  /*7e80*/  F2FP.BF16.F32.PACK_AB R87, R11, R10 ;  /* 0x0000000a0b57723e */ /* 0x000fe200000010ff */
[----:B------:R-:W-:Y:S01]  /*7e90*/  FFMA R2, R41, R51, R2 ;  /* 0x0000003329027223 */ /* 0x000fe20000000002 */
[C---:B------:R-:W-:Y:S01]  /*7ea0*/  FMUL R15, R38.reuse, R15 ;  /* 0x0000000f260f7220 */ /* 0x040fe20000400000 */
[C---:B------:R-:W-:Y:S01]  /*7eb0*/  FMUL R12, R38.reuse, R16 ;  /* 0x00000010260c7220 */ /* 0x040fe20000400000 */
[----:B------:R-:W-:Y:S01]  /*7ec0*/  FMUL R13, R38, R17 ;  /* 0x00000011260d7220 */ /* 0x000fe20000400000 */
[----:B------:R1:W-:Y:S01]  /*7ed0*/  STS.128 [R100+UR4], R84 ;  /* 0x0000005464007988 */ /* 0x0003e20008000c04 */
[----:B------:R-:W-:Y:S01]  /*7ee0*/  LOP3.LUT R64, R67, 0xffff0000, RZ, 0xc0, !PT ;  /* 0xffff000043407812 */ /* 0x000fe200078ec0ff */
[C---:B------:R-:W-:Y:S01]  /*7ef0*/  FFMA R3, R41.reuse, R50, R3 ;  /* 0x0000003229037223 */ /* 0x040fe20000000003 */
[----:B------:R-:W-:Y:S01]  /*7f00*/  SHF.L.U32 R65, R72, 0x10, RZ ;  /* 0x0000001048417819 */ /* 0x000fe200000006ff */
[C---:B------:R-:W-:Y:S01]  /*7f10*/  FFMA R15, R41.reuse, R52, R15 ;  /* 0x00000034290f7223 */ /* 0x040fe2000000000f */
[----:B------:R-:W-:Y:S01]  /*7f20*/  F2FP.BF16.F32.PACK_AB R104, R2, R0 ;  /* 0x000000000268723e */ /* 0x000fe200000010ff */
[C---:B------:R-:W-:Y:S01]  /*7f30*/  FFMA R12, R41.reuse, R53, R12 ;  /* 0x00000035290c7223 */ /* 0x040fe2000000000c */
[C---:B------:R-:W-:Y:S01]  /*7f40*/  FFMA R13, R41.reuse, R54, R13 ;  /* 0x00000036290d7223 */ /* 0x040fe2000000000d */
[C---:B------:R-:W-:Y:S01]  /*7f50*/  FMUL R14, R38.reuse, R18 ;  /* 0x00000012260e7220 */ /* 0x040fe20000400000 */
[C---:B------:R-:W-:Y:S01]  /*7f60*/  FMUL R19, R38.reuse, R19 ;  /* 0x0000001326137220 */ /* 0x040fe20000400000 */
[C---:B------:R-:W-:Y:S01]  /*7f70*/  FMUL R16, R38.reuse, R20 ;  /* 0x0000001426107220 */ /* 0x040fe20000400000 */
[C---:B------:R-:W-:Y:S01]  /*7f80*/  FMUL R17, R38.reuse, R21 ;  /* 0x0000001526117220 */ /* 0x040fe20000400000 */
[C---:B------:R-:W-:Y:S01]  /*7f90*/  FFMA R14, R41.reuse, R55, R14 ;  /* 0x00000037290e7223 */ /* 0x040fe2000000000e */
        /* <DEDUP_REMOVED lines=9> */
[----:B------:R-:W-:Y:S01]  /*8030*/  FFMA R23, R41, R60, R23 ;  /* 0x0000003c29177223 */ /* 0x000fe20000000017 */
[C---:B------:R-:W-:Y:S01]  /*8040*/  FMUL R27, R38.reuse, R27 ;  /* 0x0000001b261b7220 */ /* 0x040fe20000400000 */
[----:B------:R-:W-:Y:S01]  /*8050*/  F2FP.BF16.F32.PACK_AB R105, R15, R3 ;  /* 0x000000030f69723e */ /* 0x000fe200000010ff */
[----:B------:R-:W-:Y:S01]  /*8060*/  FFMA R20, R41, R61, R20 ;  /* 0x0000003d29147223 */ /* 0x000fe20000000014 */
[----:B------:R-:W-:Y:S01]  /*8070*/  F2FP.BF16.F32.PACK_AB R106, R13, R12 ;  /* 0x0000000c0d6a723e */ /* 0x000fe200000010ff */
[----:B------:R-:W-:Y:S01]  /*8080*/  FMUL R24, R38, R28 ;  /* 0x0000001c26187220 */ /* 0x000fe20000400000 */
[----:B------:R-:W-:Y:S01]  /*8090*/  F2FP.BF16.F32.PACK_AB R107, R19, R14 ;  /* 0x0000000e136b723e */ /* 0x000fe200000010ff */
[----:B------:R-:W-:Y:S01]  /*80a0*/  FFMA R21, R41, R62, R21 ;  /* 0x0000003e29157223 */ /* 0x000fe20000000015 */
[----:B------:R-:W-:Y:S01]  /*80b0*/  LOP3.LUT R66, R72, 0xffff0000, RZ, 0xc0, !PT ;  /* 0xffff000048427812 */ /* 0x000fe200078ec0ff */
[C---:B------:R-:W-:Y:S01]  /*80c0*/  FMUL R25, R38.reuse, R29 ;  /* 0x0000001d26197220 */ /* 0x040fe20000400000 */
[----:B------:R-:W-:Y:S01]  /*80d0*/  SHF.L.U32 R67, R73, 0x10, RZ ;  /* 0x0000001049437819 */ /* 0x000fe200000006ff */
[----:B------:R1:W-:Y:S01]  /*80e0*/  STS.128 [R110+0x10], R104 ;  /* 0x000010686e007388 */ /* 0x0003e20000000c00 */
[----:B------:R-:W-:Y:S01]  /*80f0*/  FFMA R22, R41, R63, R22 ;  /* 0x0000003f29167223 */ /* 0x000fe20000000016 */
[----:B------:R-:W-:Y:S01]  /*8100*/  LOP3.LUT R68, R73, 0xffff0000, RZ, 0xc0, !PT ;  /* 0xffff000049447812 */ /* 0x000fe200078ec0ff */
[----:B------:R-:W-:Y:S01]  /*8110*/  FMUL R26, R38, R30 ;  /* 0x0000001e261a7220 */ /* 0x000fe20000400000 */
[C---:B------:R-:W-:Y:S01]  /*8120*/  FFMA R27, R41.reuse, R64, R27 ;  /* 0x00000040291b7223 */ /* 0x040fe2000000001b */
[----:B------:R-:W-:Y:S01]  /*8130*/  SHF.L.U32 R69, R74, 0x10, RZ ;  /* 0x000000104a457819 */ /* 0x000fe200000006ff */
[----:B------:R-:W-:Y:S01]  /*8140*/  FMUL R31, R38, R31 ;  /* 0x0000001f261f7220 */ /* 0x000fe20000400000 */
[C---:B------:R-:W-:Y:S01]  /*8150*/  FFMA R24, R41.reuse, R65, R24 ;  /* 0x0000004129187223 */ /* 0x040fe20000000018 */
[----:B------:R-:W-:Y:S01]  /*8160*/  LOP3.LUT R70, R74, 0xffff0000, RZ, 0xc0, !PT ;  /* 0xffff00004a467812 */ /* 0x000fe200078ec0ff */
[C---:B------:R-:W-:Y:S01]  /*8170*/  FMUL R28, R38.reuse, R32 ;  /* 0x00000020261c7220 */ /* 0x040fe20000400000 */
[----:B------:R-:W-:Y:S01]  /*8180*/  FFMA R25, R41, R66, R25 ;  /* 0x0000004229197223 */ /* 0x000fe20000000019 */
[----:B------:R-:W-:Y:S01]  /*8190*/  SHF.L.U32 R71, R75, 0x10, RZ ;  /* 0x000000104b477819 */ /* 0x000fe200000006ff */
[C---:B------:R-:W-:Y:S01]  /*81a0*/  FMUL R29, R38.reuse, R33 ;  /* 0x00000021261d7220 */ /* 0x040fe20000400000 */
[----:B------:R-:W-:Y:S01]  /*81b0*/  FFMA R26, R41, R67, R26 ;  /* 0x00000043291a7223 */ /* 0x000fe2000000001a */
[----:B------:R-:W-:Y:S01]  /*81c0*/  LOP3.LUT R72, R75, 0xffff0000, RZ, 0xc0, !PT ;  /* 0xffff00004b487812 */ /* 0x000fe200078ec0ff */
        /* <DEDUP_REMOVED lines=8> */
[----:B------:R-:W-:Y:S01]  /*8250*/  FFMA R30, R41, R71, R30 ;  /* 0x00000047291e7223 */ /* 0x000fe2000000001e */
[----:B------:R-:W-:Y:S01]  /*8260*/  F2FP.BF16.F32.PACK_AB R115, R27, R22 ;  /* 0x000000161b73723e */ /* 0x000fe200000010ff */
[----:B------:R-:W-:Y:S01]  /*8270*/  FFMA R35, R41, R72, R35 ;  /* 0x0000004829237223 */ /* 0x000fe20000000023 */
[----:B------:R-:W-:Y:S02]  /*8280*/  F2FP.BF16.F32.PACK_AB R116, R25, R24 ;  /* 0x000000181974723e */ /* 0x000fe400000010ff */
[----:B------:R-:W-:Y:S01]  /*8290*/  F2FP.BF16.F32.PACK_AB R117, R31, R26 ;  /* 0x0000001a1f75723e */ /* 0x000fe200000010ff */
[----:B------:R1:W-:Y:S01]  /*82a0*/  STS.128 [R111+0x20], R112 ;  /* 0x000020706f007388 */ /* 0x0003e20000000c00 */
        /* <DEDUP_REMOVED lines=8> */
[----:B--2---:R-:W2:Y:S02]  /*8330*/  FENCE.VIEW.ASYNC.S ;  /* 0x00000000000073c6 */ /* 0x004ea40000000000 */
[----:B--2---:R-:W-:Y:S06]  /*8340*/  BAR.SYNC.DEFER_BLOCKING 0x1, 0x80 ;  /* 0x0042000000007b1d */ /* 0x004fec0000010000 */
[----:B------:R-:W-:Y:S05]  /*8350*/  @P0 BRA `(.L_x_129) ;  /* 0x0000000000240947 */ /* 0x000fea0003800000 */
[----:B------:R-:W2:Y:S01]  /*8360*/  LDCU.64 UR10, c[0x0][0x348] ;  /* 0x00006900ff0a77ac */ /* 0x000ea20008000a00 */
[----:B------:R-:W-:Y:S02]  /*8370*/  UIADD3 UR9, UPT, UPT, UR49, 0x20, URZ ;  /* 0x0000002031097890 */ /* 0x000fe4000fffe0ff */
[----:B------:R-:W-:Y:S02]  /*8380*/  UIADD3 UR8, UPT, UPT, UR47, 0x200, UR4 ;  /* 0x000002002f087890 */ /* 0x000fe4000fffe004 */
[----:B--2---:R-:W-:Y:S03]  /*8390*/  UIADD3 UR6, UP0, UPT, UR10, 0x680, URZ ;  /* 0x000006800a067890 */ /* 0x004fe6000ff1e0ff */
[----:B------:R-:W-:Y:S01]  /*83a0*/  UMOV UR10, UR50 ;  /* 0x00000032000a7c82 */ /* 0x000fe20008000000 */
[----:B------:R-:W-:Y:S03]  /*83b0*/  UIADD3.X UR7, UPT, UPT, URZ, UR11, URZ, UP0, !UPT ;  /* 0x0000000bff077290 */ /* 0x000fe600087fe4ff */
[----:B------:R-:W-:Y:S06]  /*83c0*/  UMOV UR11, UR36 ;  /* 0x00000024000b7c82 */ /* 0x000fec0008000000 */
[----:B------:R2:W-:Y:S02]  /*83d0*/  UTMASTG.3D [UR8], [UR6] ;  /* 0x00000008060073b5 */ /* 0x0005e40008010000 */
[----:B--2---:R0:W-:Y:S02]  /*83e0*/  UTMACMDFLUSH ;  /* 0x00000000000079b7 */ /* 0x0041e40000000000 */
.L_x_129:
[----:B------:R-:W-:Y:S05]  /*83f0*/  BSYNC.RECONVERGENT B0 ;  /* 0x0000000000007941 */ /* 0x000fea0003800200 */
.L_x_128:
[----:B------:R-:W-:Y:S01]  /*8400*/  UIADD3 UR4, UPT, UPT, UR45, 0x1, URZ ;  /* 0x000000012d047890 */ /* 0x000fe2000fffe0ff */
[----:B------:R-:W-:Y:S03]  /*8410*/  BSSY.RECONVERGENT B0, `(.L_x_130) ;  /* 0x0000008000007945 */ /* 0x000fe60003800200 */
[----:B------:R-:W-:Y:S04]  /*8420*/  UISETP.NE.AND UP0, UPT, UR4, 0x3, UPT ;  /* 0x000000030400788c */ /* 0x000fe8000bf05270 */
[----:B------:R-:W-:Y:S02]  /*8430*/  UISETP.EQ.XOR UP1, UPT, UR44, 0x3, !UP0 ;  /* 0x000000032c00788c */ /* 0x000fe4000c722a70 */
[----:B------:R-:W-:Y:S02]  /*8440*/  USEL UR46, UR4, URZ, UP0 ;  /* 0x000000ff042e7287 */ /* 0x000fe40008000000 */
[----:B------:R-:W-:Y:S04]  /*8450*/  USEL UR5, URZ, 0x1, !UP1 ;  /* 0x00000001ff057887 */ /* 0x000fe8000c800000 */
[----:B------:R-:W-:Y:S01]  /*8460*/  ULOP3.LUT UR54, UR54, UR5, URZ, 0x3c, !UPT ;  /* 0x0000000536367292 */ /* 0x000fe2000f8e3cff */
[----:B------:R-:W-:Y:S11]  /*8470*/  @P0 BRA `(.L_x_131) ;  /* 0x0000000000040947 */ /* 0x000ff60003800000 */
[----:B------:R-:W-:Y:S04]  /*8480*/  DEPBAR.LE SB0, 0x1 ;  /* 0x000080400000791a */ /* 0x000fe80000000000 */
.L_x_131:
[----:B------:R-:W-:Y:S05]  /*8490*/  BSYNC.RECONVERGENT B0 ;  /* 0x0000000000007941 */ /* 0x000fea0003800200 */
.L_x_130:
[----:B------:R-:W-:Y:S01]  /*84a0*/  BAR.SYNC.DEFER_BLOCKING 0x1, 0x80 ;  /* 0x0042000000007b1d */ /* 0x000fe20000010000 */
[----:B------:R-:W-:Y:S01]  /*84b0*/  UISETP.NE.AND UP0, UPT, UR53, -0x2, UPT ;  /* 0xfffffffe3500788c */ /* 0x000fe2000bf05270 */
[----:B------:R-:W-:Y:S08]  /*84c0*/  IADD3 R0, PT, PT, R36, 0x1, RZ ;  /* 0x0000000124007810 */ /* 0x000ff00007ffe0ff */
[----:B------:R-:W-:Y:S05]  /*84d0*/  BRA.U !UP0, `(.L_x_132) ;  /* 0x0000000108287547 */ /* 0x000fea000b800000 */
[----:B------:R-:W-:Y:S01]  /*84e0*/  ISETP.NE.AND P0, PT, R109, RZ, PT ;  /* 0x000000ff6d00720c */ /* 0x000fe20003f05270 */
[----:B------:R-:W-:Y:S01]  /*84f0*/  IMAD.U32 R3, RZ, RZ, UR52 ;  /* 0x00000034ff037e24 */ /* 0x000fe2000f8e00ff */
[----:B------:R-:W-:Y:S01]  /*8500*/  UIADD3 UR4, UPT, UPT, UR52, 0x1, URZ ;  /* 0x0000000134047890 */ /* 0x000fe2000fffe0ff */
[----:B------:R-:W-:Y:S03]  /*8510*/  IMAD.U32 R2, RZ, RZ, UR55 ;  /* 0x00000037ff027e24 */ /* 0x000fe6000f8e00ff */
[----:B------:R-:W-:Y:S04]  /*8520*/  UISETP.NE.AND UP0, UPT, UR4, 0x3, UPT ;  /* 0x000000030400788c */ /* 0x000fe8000bf05270 */
[----:B------:R-:W-:Y:S03]  /*8530*/  USEL UR52, UR4, URZ, UP0 ;  /* 0x000000ff04347287 */ /* 0x000fe60008000000 */
[----:B------:R-:W-:Y:S05]  /*8540*/  @P0 LEA R3, R3, UR47, 0x3 ;  /* 0x0000002f03030c11 */ /* 0x000fea000f8e18ff */
[----:B------:R-:W-:Y:S05]  /*8550*/  @P0 VIADD R3, R3, 0x68 ;  /* 0x0000006803030836 */ /* 0x000fea0000000000 */
[----:B------:R-:W-:Y:S04]  /*8560*/  @P0 PRMT R2, R2, 0x654, R3 ;  /* 0x0000065402020816 */ /* 0x000fe80000000003 */
[----:B------:R2:W-:Y:S03]  /*8570*/  @P0 SYNCS.ARRIVE.TRANS64.RED.A1T0 RZ, [R2+URZ], RZ ;  /* 0x000000ff02ff09a7 */ /* 0x0005e600081004ff */
.L_x_132:
[----:B------:R-:W-:Y:S01]  /*8580*/  R2UR UR6, R108 ;  /* 0x000000006c0672ca */ /* 0x000fe200000e0000 */
[----:B------:R-:W-:Y:S01]  /*8590*/  UIADD3 UR53, UPT, UPT, UR53, 0x2, URZ ;  /* 0x0000000235357890 */ /* 0x000fe2000fffe0ff */
[----:B------:R-:W-:Y:S02]  /*85a0*/  R2UR UR5, R90 ;  /* 0x000000005a0572ca */ /* 0x000fe400000e0000 */
[----:B------:R-:W-:Y:S02]  /*85b0*/  R2UR UR4, R91 ;  /* 0x000000005b0472ca */ /* 0x000fe400000e0000 */
[----:B------:R-:W-:Y:S02]  /*85c0*/  R2UR UR36, R102 ;  /* 0x00000000662472ca */ /* 0x000fe400000e0000 */
[----:B------:R-:W-:Y:S02]  /*85d0*/  ISETP.NE.AND P0, PT, R94, 0x2, PT ;  /* 0x000000025e00780c */ /* 0x000fe40003f05270 */
[----:B------:R-:W-:Y:S02]  /*85e0*/  ISETP.NE.AND P1, PT, R0, 0x4, PT ;  /* 0x000000040000780c */ /* 0x000fe40003f25270 */
[----:B--2---:R-:W-:Y:S01]  /*85f0*/  SEL R2, RZ, 0x1, P0 ;  /* 0x00000001ff027807 */ /* 0x004fe20000000000 */
[----:B------:R-:W-:Y:S01]  /*8600*/  UISETP.NE.AND UP0, UPT, UR6, URZ, UPT ;  /* 0x000000ff0600728c */ /* 0x000fe2000bf05270 */
[----:B------:R-:W-:Y:S01]  /*8610*/  SEL R3, RZ, 0x1, P1 ;  /* 0x00000001ff037807 */ /* 0x000fe20000800000 */
[----:B------:R-:W-:Y:S01]  /*8620*/  UIADD3 UR26, UPT, UPT, UR37, UR5, URZ ;  /* 0x00000005251a7290 */ /* 0x000fe2000fffe0ff */
[----:B------:R-:W-:Y:S01]  /*8630*/  LOP3.LUT R97, R97, R2, RZ, 0x3c, !PT ;  /* 0x0000000261617212 */ /* 0x000fe200078e3cff */
[----:B------:R-:W-:Y:S01]  /*8640*/  UIADD3 UR25, UPT, UPT, UR38, UR4, URZ ;  /* 0x0000000426197290 */ /* 0x000fe2000fffe0ff */
[----:B------:R-:W-:Y:S02]  /*8650*/  LOP3.LUT R98, R98, R3, RZ, 0x3c, !PT ;  /* 0x0000000362627212 */ /* 0x000fe400078e3cff */
[----:B------:R-:W-:Y:S02]  /*8660*/  SEL R94, R94, RZ, P0 ;  /* 0x000000ff5e5e7207 */ /* 0x000fe40000000000 */
[----:B------:R-:W-:Y:S01]  /*8670*/  SEL R36, R0, RZ, P1 ;  /* 0x000000ff00247207 */ /* 0x000fe20000800000 */
[----:B------:R-:W-:Y:S06]  /*8680*/  BRA.U UP0, `(.L_x_133) ;  /* 0xffffffd5009c7547 */ /* 0x000fec000b83ffff */
[----:B------:R-:W2:Y:S01]  /*8690*/  LDCU.64 UR4, c[0x0][0x888] ;  /* 0x00011100ff0477ac */ /* 0x000ea20008000a00 */
[----:B------:R-:W3:Y:S01]  /*86a0*/  LDCU.64 UR6, c[0x0][0x890] ;  /* 0x00011200ff0677ac */ /* 0x000ee20008000a00 */
[----:B--2---:R-:W-:Y:S02]  /*86b0*/  ISETP.NE.U32.AND P2, PT, RZ, UR4, PT ;  /* 0x00000004ff007c0c */ /* 0x004fe4000bf45070 */
[----:B---3--:R-:W-:Y:S02]  /*86c0*/  ISETP.NE.U32.AND P1, PT, RZ, UR6, PT ;  /* 0x00000006ff007c0c */ /* 0x008fe4000bf25070 */
[----:B------:R-:W-:Y:S02]  /*86d0*/  ISETP.NE.AND.EX P2, PT, RZ, UR5, PT, P2 ;  /* 0x00000005ff007c0c */ /* 0x000fe4000bf45320 */
[----:B------:R-:W-:-:S13]  /*86e0*/  ISETP.NE.AND.EX P0, PT, RZ, UR7, PT, P1 ;  /* 0x00000007ff007c0c */ /* 0x000fda000bf05310 */
[----:B------:R-:W-:Y:S05]  /*86f0*/  @P2 BRA P0, `(.L_x_134) ;  /* 0x00000000003c2947 */ /* 0x000fea0000000000 */
[----:B------:R-:W-:-:S13]  /*8700*/  ISETP.NE.AND.EX P1, PT, RZ, UR7, PT, P1 ;  /* 0x00000007ff007c0c */ /* 0x000fda000bf25310 */
[----:B------:R-:W-:Y:S05]  /*8710*/  @P1 BRA `(.L_x_135) ;  /* 0x00000000000c1947 */ /* 0x000fea0003800000 */
[----:B------:R-:W-:-:S13]  /*8720*/  FSETP.NEU.AND P0, PT, R41, RZ, PT ;  /* 0x000000ff2900720b */ /* 0x000fda0003f0d000 */
[----:B------:R-:W-:Y:S05]  /*8730*/  @!P0 EXIT ;  /* 0x000000000000894d */ /* 0x000fea0003800000 */
[----:B------:R-:W-:Y:S05]  /*8740*/  BRA `(.L_x_134) ;  /* 0x0000000000287947 */ /* 0x000fea0003800000 */
.L_x_135:
[----:B------:R-:W-:Y:S01]  /*8750*/  ISETP.NE.AND P0, PT, R93, RZ, PT ;  /* 0x000000ff5d00720c */ /* 0x000fe20003f05270 */
[----:B------:R-:W-:-:S12]  /*8760*/  BSSY.RECONVERGENT B0, `(.L_x_134) ;  /* 0x0000008000007945 */ /* 0x000fd80003800200 */
[----:B------:R-:W-:Y:S05]  /*8770*/  @P0 BRA `(.L_x_136) ;  /* 0x0000000000100947 */ /* 0x000fea0003800000 */
[----:B------:R-:W-:-:S04]  /*8780*/  ISETP.NE.U32.AND P0, PT, RZ, UR4, PT ;  /* 0x00000004ff007c0c */ /* 0x000fc8000bf05070 */
[----:B------:R-:W-:-:S13]  /*8790*/  ISETP.NE.AND.EX P0, PT, RZ, UR5, PT, P0 ;  /* 0x00000005ff007c0c */ /* 0x000fda000bf05300 */
[----:B------:R-:W-:Y:S05]  /*87a0*/  @!P0 EXIT ;  /* 0x000000000000894d */ /* 0x000fea0003800000 */
[----:B------:R-:W-:Y:S05]  /*87b0*/  BRA `(.L_x_137) ;  /* 0x0000000000087947 */ /* 0x000fea0003800000 */
.L_x_136:
[----:B------:R-:W-:-:S13]  /*87c0*/  FSETP.NEU.AND P0, PT, R41, RZ, PT ;  /* 0x000000ff2900720b */ /* 0x000fda0003f0d000 */
[----:B------:R-:W-:Y:S05]  /*87d0*/  @!P0 EXIT ;  /* 0x000000000000894d */ /* 0x000fea0003800000 */
.L_x_137:
[----:B------:R-:W-:Y:S05]  /*87e0*/  BSYNC.RECONVERGENT B0 ;  /* 0x0000000000007941 */ /* 0x000fea0003800200 */
.L_x_134:
[----:B------:R-:W-:Y:S01]  /*87f0*/  ULEA UR6, UR52, UR47, 0x3 ;  /* 0x0000002f34067291 */ /* 0x000fe2000f8e18ff */
[----:B------:R-:W-:-:S04]  /*8800*/  DEPBAR.LE SB0, 0x0 ;  /* 0x000080000000791a */ /* 0x000fc80000000000 */
[----:B------:R-:W-:-:S04]  /*8810*/  UIADD3 UR6, UPT, UPT, UR6, 0x68, URZ ;  /* 0x0000006806067890 */ /* 0x000fc8000fffe0ff */
[----:B------:R-:W-:-:S09]  /*8820*/  UPRMT UR6, UR55, 0x654, UR6 ;  /* 0x0000065437067896 */ /* 0x000fd20008000006 */
[----:B------:R-:W-:Y:S01]  /*8830*/  SYNCS.ARRIVE.TRANS64.RED.A1T0 RZ, [UR6], RZ ;  /* 0x000000ffffff79a7 */ /* 0x000fe20008100406 */
[----:B------:R-:W-:Y:S05]  /*8840*/  EXIT ;  /* 0x000000000000794d */ /* 0x000fea0003800000 */
.L_x_24:
[----:B---3--:R3:W4:Y:S02]  /*8850*/  SYNCS.PHASECHK.TRANS64.TRYWAIT P0, [R3+URZ+0x100], R2 ;  /* 0x00010002030075a7 */ /* 0x00872400080011ff */
[----:B----4-:R-:W-:Y:S05]  /*8860*/  @!P0 NANOSLEEP.SYNCS 0x989680 ;  /* 0x009896800000895d */ /* 0x010fea0003900000 */
[----:B------:R-:W4:Y:S02]  /*8870*/  @!P0 SYNCS.PHASECHK.TRANS64 P0, [R3+URZ+0x100], R2 ;  /* 0x00010002030085a7 */ /* 0x000f2400080010ff */
[----:B----4-:R-:W-:Y:S05]  /*8880*/  @!P0 BRA `(.L_x_24) ;  /* 0xfffffffc00f08947 */ /* 0x010fea000383ffff */
[----:B------:R-:W-:Y:S05]  /*8890*/  BRA `(.L_x_138) ;  /* 0xffffff9000d07947 */ /* 0x000fea000383ffff */
.L_x_27:
[----:B--2---:R-:W-:-:S07]  /*88a0*/  MOV R0, UR6 ;  /* 0x0000000600007c02 */ /* 0x004fce0008000f00 */
.L_x_139:
[----:B--2---:R2:W3:Y:S02]  /*88b0*/  SYNCS.PHASECHK.TRANS64.TRYWAIT P0, [R0+URZ+0x28], R3 ;  /* 0x00002803000075a7 */ /* 0x0044e400080011ff */
[----:B---3--:R-:W-:Y:S05]  /*88c0*/  @!P0 NANOSLEEP.SYNCS 0x989680 ;  /* 0x009896800000895d */ /* 0x008fea0003900000 */
[----:B------:R-:W3:Y:S02]  /*88d0*/  @!P0 SYNCS.PHASECHK.TRANS64 P0, [R0+URZ+0x28], R3 ;  /* 0x00002803000085a7 */ /* 0x000ee400080010ff */
[----:B---3--:R-:W-:Y:S05]  /*88e0*/  @!P0 BRA `(.L_x_139) ;  /* 0xfffffffc00f08947 */ /* 0x008fea000383ffff */
[----:B------:R-:W-:Y:S05]  /*88f0*/  BRA `(.L_x_26) ;  /* 0xffffff9400287947 */ /* 0x000fea000383ffff */
.L_x_36:
[----:B-1----:R-:W-:-:S07]  /*8900*/  MOV R0, UR7 ;  /* 0x0000000700007c02 */ /* 0x002fce0008000f00 */
.L_x_140:
[----:B-1----:R1:W2:Y:S02]  /*8910*/  SYNCS.PHASECHK.TRANS64.TRYWAIT P0, [R0+URZ+0x28], R3 ;  /* 0x00002803000075a7 */ /* 0x0022a400080011ff */
[----:B--2---:R-:W-:Y:S05]  /*8920*/  @!P0 NANOSLEEP.SYNCS 0x989680 ;  /* 0x009896800000895d */ /* 0x004fea0003900000 */
[----:B------:R-:W2:Y:S02]  /*8930*/  @!P0 SYNCS.PHASECHK.TRANS64 P0, [R0+URZ+0x28], R3 ;  /* 0x00002803000085a7 */ /* 0x000ea400080010ff */
[----:B--2---:R-:W-:Y:S05]  /*8940*/  @!P0 BRA `(.L_x_140) ;  /* 0xfffffffc00f08947 */ /* 0x004fea000383ffff */
[----:B------:R-:W-:Y:S05]  /*8950*/  BRA `(.L_x_35) ;  /* 0xffffff9800387947 */ /* 0x000fea000383ffff */
.L_x_43:
[----:B-1----:R1:W4:Y:S02]  /*8960*/  SYNCS.PHASECHK.TRANS64.TRYWAIT P0, [R3+URZ+0x90], R0 ;  /* 0x00009000030075a7 */ /* 0x00232400080011ff */
[----:B----4-:R-:W-:Y:S05]  /*8970*/  @!P0 NANOSLEEP.SYNCS 0x989680 ;  /* 0x009896800000895d */ /* 0x010fea0003900000 */
[----:B------:R-:W4:Y:S02]  /*8980*/  @!P0 SYNCS.PHASECHK.TRANS64 P0, [R3+URZ+0x90], R0 ;  /* 0x00009000030085a7 */ /* 0x000f2400080010ff */
[----:B----4-:R-:W-:Y:S05]  /*8990*/  @!P0 BRA `(.L_x_43) ;  /* 0xfffffffc00f08947 */ /* 0x010fea000383ffff */
[----:B------:R-:W-:Y:S05]  /*89a0*/  BRA `(.L_x_141) ;  /* 0xffffff9c00287947 */ /* 0x000fea000383ffff */
.L_x_47:
[----:B-1----:R-:W-:-:S07]  /*89b0*/  MOV R0, UR4 ;  /* 0x0000000400007c02 */ /* 0x002fce0008000f00 */
.L_x_142:
[----:B-1----:R1:W2:Y:S02]  /*89c0*/  SYNCS.PHASECHK.TRANS64.TRYWAIT P0, [R0+URZ], R3 ;  /* 0x00000003000075a7 */ /* 0x0022a400080011ff */
[----:B--2---:R-:W-:Y:S05]  /*89d0*/  @!P0 NANOSLEEP.SYNCS 0x989680 ;  /* 0x009896800000895d */ /* 0x004fea0003900000 */
[----:B------:R-:W2:Y:S02]  /*89e0*/  @!P0 SYNCS.PHASECHK.TRANS64 P0, [R0+URZ], R3 ;  /* 0x00000003000085a7 */ /* 0x000ea400080010ff */
[----:B--2---:R-:W-:Y:S05]  /*89f0*/  @!P0 BRA `(.L_x_142) ;  /* 0xfffffffc00f08947 */ /* 0x004fea000383ffff */
[----:B------:R-:W-:Y:S05]  /*8a00*/  BRA `(.L_x_143) ;  /* 0xffffffa000d47947 */ /* 0x000fea000383ffff */
.L_x_48:
[----:B------:R-:W-:-:S07]  /*8a10*/  MOV R0, UR5 ;  /* 0x0000000500007c02 */ /* 0x000fce0008000f00 */
.L_x_144:
[----:B-1----:R1:W2:Y:S02]  /*8a20*/  SYNCS.PHASECHK.TRANS64.TRYWAIT P0, [R0+URZ], R3 ;  /* 0x00000003000075a7 */ /* 0x0022a400080011ff */
[----:B--2---:R-:W-:Y:S05]  /*8a30*/  @!P0 NANOSLEEP.SYNCS 0x989680 ;  /* 0x009896800000895d */ /* 0x004fea0003900000 */
[----:B------:R-:W2:Y:S02]  /*8a40*/  @!P0 SYNCS.PHASECHK.TRANS64 P0, [R0+URZ], R3 ;  /* 0x00000003000085a7 */ /* 0x000ea400080010ff */
[----:B--2---:R-:W-:Y:S05]  /*8a50*/  @!P0 BRA `(.L_x_144) ;  /* 0xfffffffc00f08947 */ /* 0x004fea000383ffff */
[----:B------:R-:W-:Y:S05]  /*8a60*/  BRA `(.L_x_145) ;  /* 0xffffffa000e07947 */ /* 0x000fea000383ffff */
.L_x_49:
[----:B------:R-:W-:-:S07]  /*8a70*/  MOV R0, UR5 ;  /* 0x0000000500007c02 */ /* 0x000fce0008000f00 */
.L_x_146:
[----:B-1----:R1:W2:Y:S02]  /*8a80*/  SYNCS.PHASECHK.TRANS64.TRYWAIT P0, [R0+URZ], R3 ;  /* 0x00000003000075a7 */ /* 0x0022a400080011ff */
[----:B--2---:R-:W-:Y:S05]  /*8a90*/  @!P0 NANOSLEEP.SYNCS 0x989680 ;  /* 0x009896800000895d */ /* 0x004fea0003900000 */
[----:B------:R-:W2:Y:S02]  /*8aa0*/  @!P0 SYNCS.PHASECHK.TRANS64 P0, [R0+URZ], R3 ;  /* 0x00000003000085a7 */ /* 0x000ea400080010ff */
[----:B--2---:R-:W-:Y:S05]  /*8ab0*/  @!P0 BRA `(.L_x_146) ;  /* 0xfffffffc00f08947 */ /* 0x004fea000383ffff */
[----:B------:R-:W-:Y:S05]  /*8ac0*/  BRA `(.L_x_147) ;  /* 0xffffffa000ec7947 */ /* 0x000fea000383ffff */
.L_x_50:
[----:B------:R-:W-:-:S07]  /*8ad0*/  MOV R0, UR5 ;  /* 0x0000000500007c02 */ /* 0x000fce0008000f00 */
.L_x_148:
[----:B-1----:R1:W2:Y:S02]  /*8ae0*/  SYNCS.PHASECHK.TRANS64.TRYWAIT P0, [R0+URZ], R3 ;  /* 0x00000003000075a7 */ /* 0x0022a400080011ff */
[----:B--2---:R-:W-:Y:S05]  /*8af0*/  @!P0 NANOSLEEP.SYNCS 0x989680 ;  /* 0x009896800000895d */ /* 0x004fea0003900000 */
[----:B------:R-:W2:Y:S02]  /*8b00*/  @!P0 SYNCS.PHASECHK.TRANS64 P0, [R0+URZ], R3 ;  /* 0x00000003000085a7 */ /* 0x000ea400080010ff */
[----:B--2---:R-:W-:Y:S05]  /*8b10*/  @!P0 BRA `(.L_x_148) ;  /* 0xfffffffc00f08947 */ /* 0x004fea000383ffff */
[----:B------:R-:W-:Y:S05]  /*8b20*/  BRA `(.L_x_149) ;  /* 0xffffffa000f87947 */ /* 0x000fea000383ffff */
.L_x_53:
[----:B--2---:R2:W3:Y:S02]  /*8b30*/  SYNCS.PHASECHK.TRANS64.TRYWAIT P0, [R2+URZ+0xf0], R5 ;  /* 0x0000f005020075a7 */ /* 0x0044e400080011ff */
[----:B---3--:R-:W-:Y:S05]  /*8b40*/  @!P0 NANOSLEEP.SYNCS 0x989680 ;  /* 0x009896800000895d */ /* 0x008fea0003900000 */
[----:B------:R-:W3:Y:S02]  /*8b50*/  @!P0 SYNCS.PHASECHK.TRANS64 P0, [R2+URZ+0xf0], R5 ;  /* 0x0000f005020085a7 */ /* 0x000ee400080010ff */
[----:B---3--:R-:W-:Y:S05]  /*8b60*/  @!P0 BRA `(.L_x_53) ;  /* 0xfffffffc00f08947 */ /* 0x008fea000383ffff */
[----:B------:R-:W-:Y:S05]  /*8b70*/  BRA `(.L_x_150) ;  /* 0xffffffa400547947 */ /* 0x000fea000383ffff */
.L_x_54:
[----:B------:R-:W-:-:S07]  /*8b80*/  MOV R2, UR4 ;  /* 0x0000000400027c02 */ /* 0x000fce0008000f00 */
.L_x_151:
[----:B--2---:R2:W3:Y:S02]  /*8b90*/  SYNCS.PHASECHK.TRANS64.TRYWAIT P0, [R2+URZ+0xa0], R5 ;  /* 0x0000a005020075a7 */ /* 0x0044e400080011ff */
[----:B---3--:R-:W-:Y:S05]  /*8ba0*/  @!P0 NANOSLEEP.SYNCS 0x989680 ;  /* 0x009896800000895d */ /* 0x008fea0003900000 */
[----:B------:R-:W3:Y:S02]  /*8bb0*/  @!P0 SYNCS.PHASECHK.TRANS64 P0, [R2+URZ+0xa0], R5 ;  /* 0x0000a005020085a7 */ /* 0x000ee400080010ff */
[----:B---3--:R-:W-:Y:S05]  /*8bc0*/  @!P0 BRA `(.L_x_151) ;  /* 0xfffffffc00f08947 */ /* 0x008fea000383ffff */
[----:B------:R-:W-:Y:S05]  /*8bd0*/  BRA `(.L_x_152) ;  /* 0xffffffa400647947 */ /* 0x000fea000383ffff */
.L_x_55:
[----:B--2---:R2:W3:Y:S02]  /*8be0*/  SYNCS.PHASECHK.TRANS64.TRYWAIT P1, [R2+URZ+0x90], R5 ;  /* 0x00009005020075a7 */ /* 0x0044e400080211ff */
[----:B---3--:R-:W-:Y:S05]  /*8bf0*/  @!P1 NANOSLEEP.SYNCS 0x989680 ;  /* 0x009896800000995d */ /* 0x008fea0003900000 */
[----:B------:R-:W3:Y:S02]  /*8c00*/  @!P1 SYNCS.PHASECHK.TRANS64 P1, [R2+URZ+0x90], R5 ;  /* 0x00009005020095a7 */ /* 0x000ee400080210ff */
[----:B---3--:R-:W-:Y:S05]  /*8c10*/  @!P1 BRA `(.L_x_55) ;  /* 0xfffffffc00f09947 */ /* 0x008fea000383ffff */
[----:B------:R-:W-:Y:S05]  /*8c20*/  BRA `(.L_x_153) ;  /* 0xffffffa400947947 */ /* 0x000fea000383ffff */
.L_x_58:
[----:B------:R-:W-:-:S07]  /*8c30*/  MOV R0, UR4 ;  /* 0x0000000400007c02 */ /* 0x000fce0008000f00 */
.L_x_154:
[----:B--2---:R2:W3:Y:S02]  /*8c40*/  SYNCS.PHASECHK.TRANS64.TRYWAIT P0, [R0+URZ+0xa0], R3 ;  /* 0x0000a003000075a7 */ /* 0x0044e400080011ff */
[----:B---3--:R-:W-:Y:S05]  /*8c50*/  @!P0 NANOSLEEP.SYNCS 0x989680 ;  /* 0x009896800000895d */ /* 0x008fea0003900000 */
[----:B------:R-:W3:Y:S02]  /*8c60*/  @!P0 SYNCS.PHASECHK.TRANS64 P0, [R0+URZ+0xa0], R3 ;  /* 0x0000a003000085a7 */ /* 0x000ee400080010ff */
[----:B---3--:R-:W-:Y:S05]  /*8c70*/  @!P0 BRA `(.L_x_154) ;  /* 0xfffffffc00f08947 */ /* 0x008fea000383ffff */
[----:B------:R-:W-:Y:S05]  /*8c80*/  BRA `(.L_x_57) ;  /* 0xffffffa400e87947 */ /* 0x000fea000383ffff */
.L_x_67:
[----:B--2---:R-:W-:-:S04]  /*8c90*/  MOV R0, UR5 ;  /* 0x0000000500007c02 */ /* 0x004fc80008000f00 */
[----:B------:R2:W3:Y:S03]  /*8ca0*/  SYNCS.PHASECHK.TRANS64.TRYWAIT P0, [R0+URZ+0x8], R7 ;  /* 0x00000807000075a7 */ /* 0x0004e600080011ff */
[----:B---3--:R-:W-:Y:S05]  /*8cb0*/  @!P0 NANOSLEEP.SYNCS 0x989680 ;  /* 0x009896800000895d */ /* 0x008fea0003900000 */
[----:B------:R-:W3:Y:S02]  /*8cc0*/  @!P0 SYNCS.PHASECHK.TRANS64 P0, [R0+URZ+0x8], R7 ;  /* 0x00000807000085a7 */ /* 0x000ee400080010ff */
[----:B---3--:R-:W-:Y:S05]  /*8cd0*/  @!P0 BRA `(.L_x_67) ;  /* 0xfffffffc00ec8947 */ /* 0x008fea000383ffff */
[----:B------:R-:W-:Y:S05]  /*8ce0*/  BRA `(.L_x_66) ;  /* 0xffffffa8009c7947 */ /* 0x000fea000383ffff */
.L_x_69:
[----:B------:R-:W-:Y:S01]  /*8cf0*/  BSSY B0, `(.L_x_155) ;  /* 0x0000006000007945 */ /* 0x000fe20003800000 */
[----:B------:R-:W-:-:S07]  /*8d00*/  MOV R15, 0xffffffff ;  /* 0xffffffff000f7802 */ /* 0x000fce0000000f00 */
[----:B-12--5:R-:W-:Y:S05]  /*8d10*/  WARPSYNC.COLLECTIVE R15, `(.L_x_156) ;  /* 0x000000000f0c7348 */ /* 0x026fea0003c00000 */
[----:B------:R-:W-:Y:S02]  /*8d20*/  ELECT P6, UR79, PT ;  /* 0x00000000004f782f */ /* 0x000fe400038c0000 */
[----:B------:R-:W-:Y:S01]  /*8d30*/  MOV R14, UR79 ;  /* 0x0000004f000e7c02 */ /* 0x000fe20008000f00 */
[----:B-12--5:R-:W-:Y:S10]  /*8d40*/  ENDCOLLECTIVE ;  /* 0x000000000000791b */ /* 0x026ff40003800000 */
.L_x_156:
[----:B------:R-:W-:Y:S05]  /*8d50*/  BSYNC B0 ;  /* 0x0000000000007941 */ /* 0x000fea0003800000 */
.L_x_155:
[----:B------:R-:W-:Y:S01]  /*8d60*/  PLOP3.LUT P0, PT, P6, PT, PT, 0x80, 0x8 ;  /* 0x000000000008781c */ /* 0x000fe2000370f070 */
[----:B------:R-:W-:-:S12]  /*8d70*/  BRA `(.L_x_157) ;  /* 0xffffffa800c87947 */ /* 0x000fd8000383ffff */
.L_x_71:
[----:B--2---:R-:W-:-:S04]  /*8d80*/  MOV R0, UR5 ;  /* 0x0000000500007c02 */ /* 0x004fc80008000f00 */
[----:B------:R2:W3:Y:S03]  /*8d90*/  SYNCS.PHASECHK.TRANS64.TRYWAIT P0, [R0+URZ+0x8], R5 ;  /* 0x00000805000075a7 */ /* 0x0004e600080011ff */
[----:B---3--:R-:W-:Y:S05]  /*8da0*/  @!P0 NANOSLEEP.SYNCS 0x989680 ;  /* 0x009896800000895d */ /* 0x008fea0003900000 */
[----:B------:R-:W3:Y:S02]  /*8db0*/  @!P0 SYNCS.PHASECHK.TRANS64 P0, [R0+URZ+0x8], R5 ;  /* 0x00000805000085a7 */ /* 0x000ee400080010ff */
[----:B---3--:R-:W-:Y:S05]  /*8dc0*/  @!P0 BRA `(.L_x_71) ;  /* 0xfffffffc00ec8947 */ /* 0x008fea000383ffff */
[----:B------:R-:W-:Y:S05]  /*8dd0*/  BRA `(.L_x_70) ;  /* 0xffffffa800cc7947 */ /* 0x000fea000383ffff */
.L_x_72:
[----:B-1----:R1:W2:Y:S02]  /*8de0*/  SYNCS.PHASECHK.TRANS64.TRYWAIT P0, [R0+URZ+0x90], R5 ;  /* 0x00009005000075a7 */ /* 0x0022a400080011ff */
[----:B--2---:R-:W-:Y:S05]  /*8df0*/  @!P0 NANOSLEEP.SYNCS 0x989680 ;  /* 0x009896800000895d */ /* 0x004fea0003900000 */
[----:B------:R-:W2:Y:S02]  /*8e00*/  @!P0 SYNCS.PHASECHK.TRANS64 P0, [R0+URZ+0x90], R5 ;  /* 0x00009005000085a7 */ /* 0x000ea400080010ff */
[----:B--2---:R-:W-:Y:S05]  /*8e10*/  @!P0 BRA `(.L_x_72) ;  /* 0xfffffffc00f08947 */ /* 0x004fea000383ffff */
[----:B------:R-:W-:Y:S05]  /*8e20*/  BRA `(.L_x_158) ;  /* 0xffffffac00d87947 */ /* 0x000fea000383ffff */
.L_x_74:
[----:B------:R-:W-:-:S07]  /*8e30*/  MOV R0, UR46 ;  /* 0x0000002e00007c02 */ /* 0x000fce0008000f00 */
.L_x_159:
[----:B-1----:R1:W2:Y:S02]  /*8e40*/  SYNCS.PHASECHK.TRANS64.TRYWAIT P0, [R0+URZ+0xd0], R5 ;  /* 0x0000d005000075a7 */ /* 0x0022a400080011ff */
[----:B--2---:R-:W-:Y:S05]  /*8e50*/  @!P0 NANOSLEEP.SYNCS 0x989680 ;  /* 0x009896800000895d */ /* 0x004fea0003900000 */
[----:B------:R-:W2:Y:S02]  /*8e60*/  @!P0 SYNCS.PHASECHK.TRANS64 P0, [R0+URZ+0xd0], R5 ;  /* 0x0000d005000085a7 */ /* 0x000ea400080010ff */
[----:B--2---:R-:W-:Y:S05]  /*8e70*/  @!P0 BRA `(.L_x_159) ;  /* 0xfffffffc00f08947 */ /* 0x004fea000383ffff */
[----:B------:R-:W-:Y:S05]  /*8e80*/  BRA `(.L_x_160) ;  /* 0xffffffb000247947 */ /* 0x000fea000383ffff */
.L_x_77:
[----:B------:R-:W-:Y:S07]  /*8e90*/  MOV R0, UR7 ;  /* 0x0000000700007c02 */ /* 0x000fee0008000f00 */
.L_x_161:
[----:B-1----:R1:W2:Y:S02]  /*8ea0*/  SYNCS.PHASECHK.TRANS64.TRYWAIT P0, [R0+URZ], R5 ;  /* 0x00000005000075a7 */ /* 0x0022a400080011ff */
[----:B--2---:R-:W-:Y:S05]  /*8eb0*/  @!P0 NANOSLEEP.SYNCS 0x989680 ;  /* 0x009896800000895d */ /* 0x004fea0003900000 */
[----:B------:R-:W2:Y:S02]  /*8ec0*/  @!P0 SYNCS.PHASECHK.TRANS64 P0, [R0+URZ], R5 ;  /* 0x00000005000085a7 */ /* 0x000ea400080010ff */
[----:B--2---:R-:W-:Y:S05]  /*8ed0*/  @!P0 BRA `(.L_x_161) ;  /* 0xfffffffc00f08947 */ /* 0x004fea000383ffff */
[----:B------:R-:W-:Y:S05]  /*8ee0*/  BRA `(.L_x_76) ;  /* 0xffffffb000387947 */ /* 0x000fea000383ffff */
.L_x_81:
[----:B-1----:R-:W-:-:S07]  /*8ef0*/  MOV R0, UR4 ;  /* 0x0000000400007c02 */ /* 0x002fce0008000f00 */
.L_x_162:
[----:B-1----:R1:W2:Y:S02]  /*8f00*/  SYNCS.PHASECHK.TRANS64.TRYWAIT P0, [R0+URZ], R3 ;  /* 0x00000003000075a7 */ /* 0x0022a400080011ff */
[----:B--2---:R-:W-:Y:S05]  /*8f10*/  @!P0 NANOSLEEP.SYNCS 0x989680 ;  /* 0x009896800000895d */ /* 0x004fea0003900000 */
[----:B------:R-:W2:Y:S02]  /*8f20*/  @!P0 SYNCS.PHASECHK.TRANS64 P0, [R0+URZ], R3 ;  /* 0x00000003000085a7 */ /* 0x000ea400080010ff */
[----:B--2---:R-:W-:Y:S05]  /*8f30*/  @!P0 BRA `(.L_x_162) ;  /* 0xfffffffc00f08947 */ /* 0x004fea000383ffff */
[----:B------:R-:W-:Y:S05]  /*8f40*/  BRA `(.L_x_163) ;  /* 0xffffffb4007c7947 */ /* 0x000fea000383ffff */
.L_x_82:
[----:B------:R-:W-:-:S07]  /*8f50*/  MOV R0, UR5 ;  /* 0x0000000500007c02 */ /* 0x000fce0008000f00 */
.L_x_164:
[----:B-1----:R1:W2:Y:S02]  /*8f60*/  SYNCS.PHASECHK.TRANS64.TRYWAIT P0, [R0+URZ], R3 ;  /* 0x00000003000075a7 */ /* 0x0022a400080011ff */
[----:B--2---:R-:W-:Y:S05]  /*8f70*/  @!P0 NANOSLEEP.SYNCS 0x989680 ;  /* 0x009896800000895d */ /* 0x004fea0003900000 */
[----:B------:R-:W2:Y:S02]  /*8f80*/  @!P0 SYNCS.PHASECHK.TRANS64 P0, [R0+URZ], R3 ;  /* 0x00000003000085a7 */ /* 0x000ea400080010ff */
[----:B--2---:R-:W-:Y:S05]  /*8f90*/  @!P0 BRA `(.L_x_164) ;  /* 0xfffffffc00f08947 */ /* 0x004fea000383ffff */
[----:B------:R-:W-:Y:S05]  /*8fa0*/  BRA `(.L_x_165) ;  /* 0xffffffb400887947 */ /* 0x000fea000383ffff */
.L_x_83:
[----:B------:R-:W-:-:S07]  /*8fb0*/  MOV R0, UR5 ;  /* 0x0000000500007c02 */ /* 0x000fce0008000f00 */
.L_x_166:
[----:B-1----:R1:W2:Y:S02]  /*8fc0*/  SYNCS.PHASECHK.TRANS64.TRYWAIT P0, [R0+URZ], R3 ;  /* 0x00000003000075a7 */ /* 0x0022a400080011ff */
[----:B--2---:R-:W-:Y:S05]  /*8fd0*/  @!P0 NANOSLEEP.SYNCS 0x989680 ;  /* 0x009896800000895d */ /* 0x004fea0003900000 */
[----:B------:R-:W2:Y:S02]  /*8fe0*/  @!P0 SYNCS.PHASECHK.TRANS64 P0, [R0+URZ], R3 ;  /* 0x00000003000085a7 */ /* 0x000ea400080010ff */
[----:B--2---:R-:W-:Y:S05]  /*8ff0*/  @!P0 BRA `(.L_x_166) ;  /* 0xfffffffc00f08947 */ /* 0x004fea000383ffff */
[----:B------:R-:W-:Y:S05]  /*9000*/  BRA `(.L_x_167) ;  /* 0xffffffb400947947 */ /* 0x000fea000383ffff */
.L_x_86:
[----:B------:R-:W-:-:S07]  /*9010*/  MOV R0, UR41 ;  /* 0x0000002900007c02 */ /* 0x000fce0008000f00 */
.L_x_168:
[----:B-1----:R1:W2:Y:S02]  /*9020*/  SYNCS.PHASECHK.TRANS64.TRYWAIT P1, [R0+URZ+0x110], R3 ;  /* 0x00011003000075a7 */ /* 0x0022a400080211ff */
[----:B--2---:R-:W-:Y:S05]  /*9030*/  @!P1 NANOSLEEP.SYNCS 0x989680 ;  /* 0x009896800000995d */ /* 0x004fea0003900000 */
[----:B------:R-:W2:Y:S02]  /*9040*/  @!P1 SYNCS.PHASECHK.TRANS64 P1, [R0+URZ+0x110], R3 ;  /* 0x00011003000095a7 */ /* 0x000ea400080210ff */
[----:B--2---:R-:W-:Y:S05]  /*9050*/  @!P1 BRA `(.L_x_168) ;  /* 0xfffffffc00f09947 */ /* 0x004fea000383ffff */
[----:B------:R-:W-:Y:S05]  /*9060*/  BRA `(.L_x_169) ;  /* 0xffffffb400e07947 */ /* 0x000fea000383ffff */
.L_x_91:
[----:B---3--:R3:W4:Y:S02]  /*9070*/  SYNCS.PHASECHK.TRANS64.TRYWAIT P0, [R12+URZ+0x90], R9 ;  /* 0x000090090c0075a7 */ /* 0x00872400080011ff */
[----:B----4-:R-:W-:Y:S05]  /*9080*/  @!P0 NANOSLEEP.SYNCS 0x989680 ;  /* 0x009896800000895d */ /* 0x010fea0003900000 */
[----:B------:R-:W4:Y:S02]  /*9090*/  @!P0 SYNCS.PHASECHK.TRANS64 P0, [R12+URZ+0x90], R9 ;  /* 0x000090090c0085a7 */ /* 0x000f2400080010ff */
[----:B----4-:R-:W-:Y:S05]  /*90a0*/  @!P0 BRA `(.L_x_91) ;  /* 0xfffffffc00f08947 */ /* 0x010fea000383ffff */
[----:B------:R-:W-:Y:S05]  /*90b0*/  BRA `(.L_x_170) ;  /* 0xffffffb800f87947 */ /* 0x000fea000383ffff */
.L_x_94:
[----:B------:R-:W-:Y:S07]  /*90c0*/  MOV R0, UR24 ;  /* 0x0000001800007c02 */ /* 0x000fee0008000f00 */
.L_x_171:
[----:B-1----:R1:W3:Y:S02]  /*90d0*/  SYNCS.PHASECHK.TRANS64.TRYWAIT P2, [R0+URZ+0x88], R9 ;  /* 0x00008809000075a7 */ /* 0x0022e400080411ff */
[----:B---3--:R-:W-:Y:S05]  /*90e0*/  @!P2 NANOSLEEP.SYNCS 0x989680 ;  /* 0x009896800000a95d */ /* 0x008fea0003900000 */
[----:B------:R-:W3:Y:S02]  /*90f0*/  @!P2 SYNCS.PHASECHK.TRANS64 P2, [R0+URZ+0x88], R9 ;  /* 0x000088090000a5a7 */ /* 0x000ee400080410ff */
[----:B---3--:R-:W-:Y:S05]  /*9100*/  @!P2 BRA `(.L_x_171) ;  /* 0xfffffffc00f0a947 */ /* 0x008fea000383ffff */
[----:B------:R-:W-:Y:S05]  /*9110*/  BRA `(.L_x_93) ;  /* 0xffffffc0005c7947 */ /* 0x000fea000383ffff */
.L_x_97:
[----:B---3--:R-:W-:Y:S07]  /*9120*/  MOV R0, UR4 ;  /* 0x0000000400007c02 */ /* 0x008fee0008000f00 */
.L_x_172:
[----:B-1----:R1:W3:Y:S02]  /*9130*/  SYNCS.PHASECHK.TRANS64.TRYWAIT P0, [R0+URZ+0x68], R9 ;  /* 0x00006809000075a7 */ /* 0x0022e400080011ff */
[----:B---3--:R-:W-:Y:S05]  /*9140*/  @!P0 NANOSLEEP.SYNCS 0x989680 ;  /* 0x009896800000895d */ /* 0x008fea0003900000 */
[----:B------:R-:W3:Y:S02]  /*9150*/  @!P0 SYNCS.PHASECHK.TRANS64 P0, [R0+URZ+0x68], R9 ;  /* 0x00006809000085a7 */ /* 0x000ee400080010ff */
[----:B---3--:R-:W-:Y:S05]  /*9160*/  @!P0 BRA `(.L_x_172) ;  /* 0xfffffffc00f08947 */ /* 0x008fea000383ffff */
[----:B------:R-:W-:Y:S05]  /*9170*/  BRA `(.L_x_173) ;  /* 0xffffffc000bc7947 */ /* 0x000fea000383ffff */
.L_x_98:
[----:B------:R-:W-:Y:S07]  /*9180*/  MOV R9, UR5 ;  /* 0x0000000500097c02 */ /* 0x000fee0008000f00 */
.L_x_174:
[----:B-1----:R1:W3:Y:S02]  /*9190*/  SYNCS.PHASECHK.TRANS64.TRYWAIT P0, [R9+URZ+0x68], R0 ;  /* 0x00006800090075a7 */ /* 0x0022e400080011ff */
[----:B---3--:R-:W-:Y:S05]  /*91a0*/  @!P0 NANOSLEEP.SYNCS 0x989680 ;  /* 0x009896800000895d */ /* 0x008fea0003900000 */
[----:B------:R-:W3:Y:S02]  /*91b0*/  @!P0 SYNCS.PHASECHK.TRANS64 P0, [R9+URZ+0x68], R0 ;  /* 0x00006800090085a7 */ /* 0x000ee400080010ff */
[----:B---3--:R-:W-:Y:S05]  /*91c0*/  @!P0 BRA `(.L_x_174) ;  /* 0xfffffffc00f08947 */ /* 0x008fea000383ffff */
[----:B------:R-:W-:Y:S05]  /*91d0*/  BRA `(.L_x_175) ;  /* 0xffffffc400187947 */ /* 0x000fea000383ffff */
.L_x_100:
[----:B------:R-:W-:-:S07]  /*91e0*/  MOV R0, UR4 ;  /* 0x0000000400007c02 */ /* 0x000fce0008000f00 */
.L_x_176:
[----:B-1----:R1:W4:Y:S02]  /*91f0*/  SYNCS.PHASECHK.TRANS64.TRYWAIT P0, [R0+URZ], R3 ;  /* 0x00000003000075a7 */ /* 0x00232400080011ff */
[----:B----4-:R-:W-:Y:S05]  /*9200*/  @!P0 NANOSLEEP.SYNCS 0x989680 ;  /* 0x009896800000895d */ /* 0x010fea0003900000 */
[----:B------:R-:W4:Y:S02]  /*9210*/  @!P0 SYNCS.PHASECHK.TRANS64 P0, [R0+URZ], R3 ;  /* 0x00000003000085a7 */ /* 0x000f2400080010ff */
[----:B----4-:R-:W-:Y:S05]  /*9220*/  @!P0 BRA `(.L_x_176) ;  /* 0xfffffffc00f08947 */ /* 0x010fea000383ffff */
[----:B------:R-:W-:Y:S05]  /*9230*/  BRA `(.L_x_177) ;  /* 0xffffffc400a87947 */ /* 0x000fea000383ffff */
.L_x_101:
[----:B------:R-:W-:-:S07]  /*9240*/  MOV R0, UR5 ;  /* 0x0000000500007c02 */ /* 0x000fce0008000f00 */
.L_x_178:
[----:B-1----:R1:W4:Y:S02]  /*9250*/  SYNCS.PHASECHK.TRANS64.TRYWAIT P0, [R0+URZ], R3 ;  /* 0x00000003000075a7 */ /* 0x00232400080011ff */
[----:B----4-:R-:W-:Y:S05]  /*9260*/  @!P0 NANOSLEEP.SYNCS 0x989680 ;  /* 0x009896800000895d */ /* 0x010fea0003900000 */
[----:B------:R-:W4:Y:S02]  /*9270*/  @!P0 SYNCS.PHASECHK.TRANS64 P0, [R0+URZ], R3 ;  /* 0x00000003000085a7 */ /* 0x000f2400080010ff */
[----:B----4-:R-:W-:Y:S05]  /*9280*/  @!P0 BRA `(.L_x_178) ;  /* 0xfffffffc00f08947 */ /* 0x010fea000383ffff */
[----:B------:R-:W-:Y:S05]  /*9290*/  BRA `(.L_x_179) ;  /* 0xffffffc400b47947 */ /* 0x000fea000383ffff */
.L_x_103:
[----:B--2---:R2:W4:Y:S02]  /*92a0*/  SYNCS.PHASECHK.TRANS64.TRYWAIT P0, [R0+URZ+0x90], R3 ;  /* 0x00009003000075a7 */ /* 0x00452400080011ff */
[----:B----4-:R-:W-:Y:S05]  /*92b0*/  @!P0 NANOSLEEP.SYNCS 0x989680 ;  /* 0x009896800000895d */ /* 0x010fea0003900000 */
[----:B------:R-:W4:Y:S02]  /*92c0*/  @!P0 SYNCS.PHASECHK.TRANS64 P0, [R0+URZ+0x90], R3 ;  /* 0x00009003000085a7 */ /* 0x000f2400080010ff */
[----:B----4-:R-:W-:Y:S05]  /*92d0*/  @!P0 BRA `(.L_x_103) ;  /* 0xfffffffc00f08947 */ /* 0x010fea000383ffff */
[----:B------:R-:W-:Y:S05]  /*92e0*/  BRA `(.L_x_180) ;  /* 0xffffffc800987947 */ /* 0x000fea000383ffff */
.L_x_113:
[----:B-1----:R1:W2:Y:S02]  /*92f0*/  SYNCS.PHASECHK.TRANS64.TRYWAIT P0, [R0+URZ+0x50], R5 ;  /* 0x00005005000075a7 */ /* 0x0022a400080011ff */
[----:B--2---:R-:W-:Y:S05]  /*9300*/  @!P0 NANOSLEEP.SYNCS 0x989680 ;  /* 0x009896800000895d */ /* 0x004fea0003900000 */
[----:B------:R-:W2:Y:S02]  /*9310*/  @!P0 SYNCS.PHASECHK.TRANS64 P0, [R0+URZ+0x50], R5 ;  /* 0x00005005000085a7 */ /* 0x000ea400080010ff */
[----:B--2---:R-:W-:Y:S05]  /*9320*/  @!P0 BRA `(.L_x_113) ;  /* 0xfffffffc00f08947 */ /* 0x004fea000383ffff */
[----:B------:R-:W-:Y:S05]  /*9330*/  BRA `(.L_x_112) ;  /* 0xffffffd8001c7947 */ /* 0x000fea000383ffff */
.L_x_115:
[----:B-1----:R1:W4:Y:S02]  /*9340*/  SYNCS.PHASECHK.TRANS64.TRYWAIT P1, [R92+URZ+0xb0], R3 ;  /* 0x0000b0035c0075a7 */ /* 0x00232400080211ff */
[----:B----4-:R-:W-:Y:S05]  /*9350*/  @!P1 NANOSLEEP.SYNCS 0x989680 ;  /* 0x009896800000995d */ /* 0x010fea0003900000 */
[----:B------:R-:W4:Y:S02]  /*9360*/  @!P1 SYNCS.PHASECHK.TRANS64 P1, [R92+URZ+0xb0], R3 ;  /* 0x0000b0035c0095a7 */ /* 0x000f2400080210ff */
[----:B----4-:R-:W-:Y:S05]  /*9370*/  @!P1 BRA `(.L_x_115) ;  /* 0xfffffffc00f09947 */ /* 0x010fea000383ffff */
[----:B------:R-:W-:Y:S05]  /*9380*/  BRA `(.L_x_114) ;  /* 0xffffffd800547947 */ /* 0x000fea000383ffff */
.L_x_126:
[----:B---3--:R3:W4:Y:S02]  /*9390*/  SYNCS.PHASECHK.TRANS64.TRYWAIT P0, [R2+URZ+0x50], R5 ;  /* 0x00005005020075a7 */ /* 0x00872400080011ff */
[----:B----4-:R-:W-:Y:S05]  /*93a0*/  @!P0 NANOSLEEP.SYNCS 0x989680 ;  /* 0x009896800000895d */ /* 0x010fea0003900000 */
[----:B------:R-:W4:Y:S02]  /*93b0*/  @!P0 SYNCS.PHASECHK.TRANS64 P0, [R2+URZ+0x50], R5 ;  /* 0x00005005020085a7 */ /* 0x000f2400080010ff */
[----:B----4-:R-:W-:Y:S05]  /*93c0*/  @!P0 BRA `(.L_x_126) ;  /* 0xfffffffc00f08947 */ /* 0x010fea000383ffff */
[----:B------:R-:W-:Y:S05]  /*93d0*/  BRA `(.L_x_125) ;  /* 0xffffffe400447947 */ /* 0x000fea000383ffff */
        .weak           $__internal_0_$__cuda_sm10x_tcgen05_guardrail_trap_col_being_dealloced_not_returned_by_alloc
        .type           $__internal_0_$__cuda_sm10x_tcgen05_guardrail_trap_col_being_dealloced_not_returned_by_alloc,@function
        .size           $__internal_0_$__cuda_sm10x_tcgen05_guardrail_trap_col_being_dealloced_not_returned_by_alloc,($__internal_1_$__cuda_sm10x_tcgen05_guardrail_trap_phase_invalid_during_alloc - $__internal_0_$__cuda_sm10x_tcgen05_guardrail_trap_col_being_dealloced_not_returned_by_alloc)
$__internal_0_$__cuda_sm10x_tcgen05_guardrail_trap_col_being_dealloced_not_returned_by_alloc:
[----:B------:R-:W-:Y:S05]  /*93e0*/  BPT.TRAP 0x1 ;  /* 0x000000040000795c */ /* 0x000fea0000300000 */
[----:B------:R-:W-:-:S04]  /*93f0*/  HFMA2 R3, -RZ, RZ, 0, 0 ;  /* 0x00000000ff037431 */ /* 0x000fc800000001ff */
[----:B------:R-:W-:Y:S05]  /*9400*/  RET.REL.NODEC R2 `(_ZN7cutlass13device_kernelINS_4gemm6kernel13GemmUniversalIN4cute5tupleIJiiiiEEENS1_10collective13CollectiveMmaINS1_35MainloopSm100TmaUmmaWarpSpecializedILi5ELi2ELi4ENS5_IJNS4_1CILi4EEENSA_ILi2EEENSA_ILi1EEEEEEEENS5_IJNSA_ILi256EEENSA_ILi64EEENSA_ILi128EEEEEENS_10bfloat16_tENS5_IJlSD_lEEESK_SL_NS4_8TiledMMAINS4_8MMA_AtomIJNS4_26SM100_MMA_F16BF16_2x1SM_SSISK_SK_fLi256ELi64ELNS4_4UMMA5MajorE0ELSQ_0ELNSP_7ScaleInE0ELSR_0EEEEEENS4_6LayoutINS5_IJSD_SD_SD_EEENS5_IJNSA_ILi0EEESW_SW_EEEEENS5_IJNS4_10UnderscoreESZ_SZ_EEEEENS4_28SM100_TMA_2SM_LOAD_MULTICASTENS4_14ComposedLayoutINS4_7SwizzleILi3ELi4ELi3EEENS4_18smem_ptr_flag_bitsILi16EEENSU_INS5_IJNSA_ILi8EEESH_EEENS5_IJSH_SD_EEEEEEEvNS4_8identityES12_S1C_vS1D_EENS_8epilogue10collective18CollectiveEpilogueINS1F_23Sm100TmaWarpSpecializedILi3ELi2ELi32ELb1ELb0EEEJNS5_IJSI_SH_SI_EEENS5_IJNSU_ISI_SD_EENSU_INSA_ILi32EEESD_EEEEESK_SL_SK_SL_NS1F_6fusion15FusionCallbacksIS1J_NS1P_17LinearCombinationISK_fSK_fLNS_15FloatRoundStyleE2EEES1K_S1O_JEEENS4_5SM1004TMEM4LOAD26SM100_TMEM_LOAD_32dp32b32xENS4_13SM90_TMA_LOADENS13_INS14_ILi2ELi4ELi3EEES17_NSU_INS5_IJS18_S1M_EEENS5_IJS1M_SD_EEEEEEENS4_39AutoVectorizingCopyWithAssumedAlignmentILi128EEENS4_14SM90_TMA_STOREES24_S26_S26_EEEvvEEEEvNT_6ParamsE) ;  /* 0xffffff6802fc7950 */ /* 0x000fea0003c3ffff */
        .weak           $__internal_1_$__cuda_sm10x_tcgen05_guardrail_trap_phase_invalid_during_alloc
        .type           $__internal_1_$__cuda_sm10x_tcgen05_guardrail_trap_phase_invalid_during_alloc,@function
        .size           $__internal_1_$__cuda_sm10x_tcgen05_guardrail_trap_phase_invalid_during_alloc,($__internal_2_$__cuda_sm10x_tcgen05_guardrail_trap_unallocated_columns_being_dealloced - $__internal_1_$__cuda_sm10x_tcgen05_guardrail_trap_phase_invalid_during_alloc)
$__internal_1_$__cuda_sm10x_tcgen05_guardrail_trap_phase_invalid_during_alloc:
[----:B------:R-:W-:Y:S05]  /*9410*/  BPT.TRAP 0x1 ;  /* 0x000000040000795c */ /* 0x000fea0000300000 */
[----:B------:R-:W-:-:S04]  /*9420*/  MOV R5, 0x0 ;  /* 0x0000000000057802 */ /* 0x000fc80000000f00 */
[----:B------:R-:W-:Y:S05]  /*9430*/  RET.REL.NODEC R4 `(_ZN7cutlass13device_kernelINS_4gemm6kernel13GemmUniversalIN4cute5tupleIJiiiiEEENS1_10collective13CollectiveMmaINS1_35MainloopSm100TmaUmmaWarpSpecializedILi5ELi2ELi4ENS5_IJNS4_1CILi4EEENSA_ILi2EEENSA_ILi1EEEEEEEENS5_IJNSA_ILi256EEENSA_ILi64EEENSA_ILi128EEEEEENS_10bfloat16_tENS5_IJlSD_lEEESK_SL_NS4_8TiledMMAINS4_8MMA_AtomIJNS4_26SM100_MMA_F16BF16_2x1SM_SSISK_SK_fLi256ELi64ELNS4_4UMMA5MajorE0ELSQ_0ELNSP_7ScaleInE0ELSR_0EEEEEENS4_6LayoutINS5_IJSD_SD_SD_EEENS5_IJNSA_ILi0EEESW_SW_EEEEENS5_IJNS4_10UnderscoreESZ_SZ_EEEEENS4_28SM100_TMA_2SM_LOAD_MULTICASTENS4_14ComposedLayoutINS4_7SwizzleILi3ELi4ELi3EEENS4_18smem_ptr_flag_bitsILi16EEENSU_INS5_IJNSA_ILi8EEESH_EEENS5_IJSH_SD_EEEEEEEvNS4_8identityES12_S1C_vS1D_EENS_8epilogue10collective18CollectiveEpilogueINS1F_23Sm100TmaWarpSpecializedILi3ELi2ELi32ELb1ELb0EEEJNS5_IJSI_SH_SI_EEENS5_IJNSU_ISI_SD_EENSU_INSA_ILi32EEESD_EEEEESK_SL_SK_SL_NS1F_6fusion15FusionCallbacksIS1J_NS1P_17LinearCombinationISK_fSK_fLNS_15FloatRoundStyleE2EEES1K_S1O_JEEENS4_5SM1004TMEM4LOAD26SM100_TMEM_LOAD_32dp32b32xENS4_13SM90_TMA_LOADENS13_INS14_ILi2ELi4ELi3EEES17_NSU_INS5_IJS18_S1M_EEENS5_IJS1M_SD_EEEEEEENS4_39AutoVectorizingCopyWithAssumedAlignmentILi128EEENS4_14SM90_TMA_STOREES24_S26_S26_EEEvvEEEEvNT_6ParamsE) ;  /* 0xffffff6804f07950 */ /* 0x000fea0003c3ffff */
        .weak           $__internal_2_$__cuda_sm10x_tcgen05_guardrail_trap_unallocated_columns_being_dealloced
        .type           $__internal_2_$__cuda_sm10x_tcgen05_guardrail_trap_unallocated_columns_being_dealloced,@function
        .size           $__internal_2_$__cuda_sm10x_tcgen05_guardrail_trap_unallocated_columns_being_dealloced,(.L_x_182 - $__internal_2_$__cuda_sm10x_tcgen05_guardrail_trap_unallocated_columns_being_dealloced)
$__internal_2_$__cuda_sm10x_tcgen05_guardrail_trap_unallocated_columns_being_dealloced:
[----:B------:R-:W-:Y:S05]  /*9440*/  BPT.TRAP 0x1 ;  /* 0x000000040000795c */ /* 0x000fea0000300000 */
[----:B------:R-:W-:-:S04]  /*9450*/  HFMA2 R3, -RZ, RZ, 0, 0 ;  /* 0x00000000ff037431 */ /* 0x000fc800000001ff */
[----:B------:R-:W-:Y:S05]  /*9460*/  RET.REL.NODEC R2 `(_ZN7cutlass13device_kernelINS_4gemm6kernel13GemmUniversalIN4cute5tupleIJiiiiEEENS1_10collective13CollectiveMmaINS1_35MainloopSm100TmaUmmaWarpSpecializedILi5ELi2ELi4ENS5_IJNS4_1CILi4EEENSA_ILi2EEENSA_ILi1EEEEEEEENS5_IJNSA_ILi256EEENSA_ILi64EEENSA_ILi128EEEEEENS_10bfloat16_tENS5_IJlSD_lEEESK_SL_NS4_8TiledMMAINS4_8MMA_AtomIJNS4_26SM100_MMA_F16BF16_2x1SM_SSISK_SK_fLi256ELi64ELNS4_4UMMA5MajorE0ELSQ_0ELNSP_7ScaleInE0ELSR_0EEEEEENS4_6LayoutINS5_IJSD_SD_SD_EEENS5_IJNSA_ILi0EEESW_SW_EEEEENS5_IJNS4_10UnderscoreESZ_SZ_EEEEENS4_28SM100_TMA_2SM_LOAD_MULTICASTENS4_14ComposedLayoutINS4_7SwizzleILi3ELi4ELi3EEENS4_18smem_ptr_flag_bitsILi16EEENSU_INS5_IJNSA_ILi8EEESH_EEENS5_IJSH_SD_EEEEEEEvNS4_8identityES12_S1C_vS1D_EENS_8epilogue10collective18CollectiveEpilogueINS1F_23Sm100TmaWarpSpecializedILi3ELi2ELi32ELb1ELb0EEEJNS5_IJSI_SH_SI_EEENS5_IJNSU_ISI_SD_EENSU_INSA_ILi32EEESD_EEEEESK_SL_SK_SL_NS1F_6fusion15FusionCallbacksIS1J_NS1P_17LinearCombinationISK_fSK_fLNS_15FloatRoundStyleE2EEES1K_S1O_JEEENS4_5SM1004TMEM4LOAD26SM100_TMEM_LOAD_32dp32b32xENS4_13SM90_TMA_LOADENS13_INS14_ILi2ELi4ELi3EEES17_NSU_INS5_IJS18_S1M_EEENS5_IJS1M_SD_EEEEEEENS4_39AutoVectorizingCopyWithAssumedAlignmentILi128EEENS4_14SM90_TMA_STOREES24_S26_S26_EEEvvEEEEvNT_6ParamsE) ;  /* 0xffffff6802e47950 */ /* 0x000fea0003c3ffff */
.L_x_181:
[----:B------:R-:W-:-:S00]  /*9470*/  BRA `(.L_x_181) ;  /* 0xfffffffc00fc7947 */ /* 0x000fc0000383ffff */
[----:B------:R-:W-:-:S00]  /*9480*/  NOP ;  /* 0x0000000000007918 */ /* 0x000fc00000000000 */
[----:B------:R-:W-:-:S00]  /*9490*/  NOP ;  /* 0x0000000000007918 */ /* 0x000fc00000000000 */
[----:B------:R-:W-:-:S00]  /*94a0*/  NOP ;  /* 0x0000000000007918 */ /* 0x000fc00000000000 */
[----:B------:R-:W-:-:S00]  /*94b0*/  NOP ;  /* 0x0000000000007918 */ /* 0x000fc00000000000 */
[----:B------:R-:W-:-:S00]  /*94c0*/  NOP ;  /* 0x0000000000007918 */ /* 0x000fc00000000000 */
[----:B------:R-:W-:-:S00]  /*94d0*/  NOP ;  /* 0x0000000000007918 */ /* 0x000fc00000000000 */
[----:B------:R-:W-:-:S00]  /*94e0*/  NOP ;  /* 0x0000000000007918 */ /* 0x000fc00000000000 */
[----:B------:R-:W-:-:S00]  /*94f0*/  NOP ;  /* 0x0000000000007918 */ /* 0x000fc00000000000 */
.L_x_182:


//--------------------- .nv.global.init           --------------------------
	.section	.nv.global.init,"aw",@progbits
.nv.global.init:
	.type		$str$27,@object
	.size		$str$27,($str$28 - $str$27)
$str$27:
        /*0000*/ 	.byte	0x28, 0x61, 0x64, 0x64, 0x72, 0x65, 0x73, 0x73, 0x20, 0x26, 0x20, 0x6d, 0x61, 0x73, 0x6b, 0x29
        /*0010*/ 	.byte	0x20, 0x3d, 0x3d, 0x20, 0x30, 0x00
	.type		$str$28,@object
	.size		$str$28,($str$26 - $str$28)
$str$28:
        /*0016*/ 	.byte	0x2f, 0x74, 0x6d, 0x70, 0x2f, 0x63, 0x75, 0x74, 0x6c, 0x61, 0x73, 0x73, 0x5f, 0x73, 0x77, 0x65
        /*0026*/ 	.byte	0x65, 0x70, 0x5f, 0x73, 0x72, 0x63, 0x2f, 0x69, 0x6e, 0x63, 0x6c, 0x75, 0x64, 0x65, 0x2f, 0x63
        /*0036*/ 	.byte	0x75, 0x74, 0x65, 0x2f, 0x70, 0x6f, 0x69, 0x6e, 0x74, 0x65, 0x72, 0x5f, 0x66, 0x6c, 0x61, 0x67
        /*0046*/ 	.byte	0x67, 0x65, 0x64, 0x2e, 0x68, 0x70, 0x70, 0x00
	.type		$str$26,@object
	.size		$str$26,($str$25 - $str$26)
$str$26:
        /*004e*/ 	.byte	0x2f, 0x74, 0x6d, 0x70, 0x2f, 0x63, 0x75, 0x74, 0x6c, 0x61, 0x73, 0x73, 0x5f, 0x73, 0x77, 0x65
        /*005e*/ 	.byte	0x65, 0x70, 0x5f, 0x73, 0x72, 0x63, 0x2f, 0x69, 0x6e, 0x63, 0x6c, 0x75, 0x64, 0x65, 0x2f, 0x63
        /*006e*/ 	.byte	0x75, 0x74, 0x65, 0x2f, 0x61, 0x74, 0x6f, 0x6d, 0x2f, 0x63, 0x6f, 0x70, 0x79, 0x5f, 0x74, 0x72
        /*007e*/ 	.byte	0x61, 0x69, 0x74, 0x73, 0x5f, 0x73, 0x6d, 0x31, 0x30, 0x30, 0x2e, 0x68, 0x70, 0x70, 0x00
	.type		$str$25,@object
	.size		$str$25,(__unnamed_1 - $str$25)
$str$25:
        /*008d*/ 	.byte	0x28, 0x28, 0x75, 0x69, 0x6e, 0x74, 0x33, 0x32, 0x5f, 0x74, 0x28, 0x74, 0x68, 0x72, 0x65, 0x61
        /*009d*/ 	.byte	0x64, 0x49, 0x64, 0x78, 0x2e, 0x78, 0x29, 0x20, 0x2f, 0x20, 0x33, 0x32, 0x29, 0x20, 0x25, 0x20
        /*00ad*/ 	.byte	0x34, 0x29, 0x20, 0x3d, 0x3d, 0x20, 0x28, 0x28, 0x28, 0x74, 0x6d, 0x65, 0x6d, 0x5f, 0x61, 0x64
        /*00bd*/ 	.byte	0x64, 0x72, 0x20, 0x3e, 0x3e, 0x20, 0x31, 0x36, 0x29, 0x20, 0x2f, 0x20, 0x33, 0x32, 0x29, 0x20
        /*00cd*/ 	.byte	0x25, 0x20, 0x34, 0x29, 0x00
	.type		__unnamed_1,@object
	.size		__unnamed_1,(__unnamed_2 - __unnamed_1)
__unnamed_1:
        /*00d2*/ 	.byte	0x61, 0x75, 0x74, 0x6f, 0x20, 0x63, 0x75, 0x74, 0x65, 0x3a, 0x3a, 0x61, 0x73, 0x5f, 0x70, 0x6f
        /* <DEDUP_REMOVED lines=24> */
        /*0262*/ 	.byte	0x34, 0x30, 0x39, 0x36, 0x3e, 0x3e, 0x3e, 0x3e, 0x5d, 0x00
	.type		__unnamed_2,@object
	.size		__unnamed_2,(.L_2 - __unnamed_2)
__unnamed_2:
        /* <DEDUP_REMOVED lines=42> */
        /*050c*/ 	.byte	0x3e, 0x3e, 0x5d, 0x00
.L_2:


//--------------------- .nv.shared._ZN7cutlass13device_kernelINS_4gemm6kernel13GemmUniversalIN4cute5tupleIJiiiiEEENS1_10collective13CollectiveMmaINS1_35MainloopSm100TmaUmmaWarpSpecializedILi5ELi2ELi4ENS5_IJNS4_1CILi4EEENSA_ILi2EEENSA_ILi1EEEEEEEENS5_IJNSA_ILi256EEENSA_ILi64EEENSA_ILi128EEEEEENS_10bfloat16_tENS5_IJlSD_lEEESK_SL_NS4_8TiledMMAINS4_8MMA_AtomIJNS4_26SM100_MMA_F16BF16_2x1SM_SSISK_SK_fLi256ELi64ELNS4_4UMMA5MajorE0ELSQ_0ELNSP_7ScaleInE0ELSR_0EEEEEENS4_6LayoutINS5_IJSD_SD_SD_EEENS5_IJNSA_ILi0EEESW_SW_EEEEENS5_IJNS4_10UnderscoreESZ_SZ_EEEEENS4_28SM100_TMA_2SM_LOAD_MULTICASTENS4_14ComposedLayoutINS4_7SwizzleILi3ELi4ELi3EEENS4_18smem_ptr_flag_bitsILi16EEENSU_INS5_IJNSA_ILi8EEESH_EEENS5_IJSH_SD_EEEEEEEvNS4_8identityES12_S1C_vS1D_EENS_8epilogue10collective18CollectiveEpilogueINS1F_23Sm100TmaWarpSpecializedILi3ELi2ELi32ELb1ELb0EEEJNS5_IJSI_SH_SI_EEENS5_IJNSU_ISI_SD_EENSU_INSA_ILi32EEESD_EEEEESK_SL_SK_SL_NS1F_6fusion15FusionCallbacksIS1J_NS1P_17LinearCombinationISK_fSK_fLNS_15FloatRoundStyleE2EEES1K_S1O_JEEENS4_5SM1004TMEM4LOAD26SM100_TMEM_LOAD_32dp32b32xENS4_13SM90_TMA_LOADENS13_INS14_ILi2ELi4ELi3EEES17_NSU_INS5_IJS18_S1M_EEENS5_IJS1M_SD_EEEEEEENS4_39AutoVectorizingCopyWithAssumedAlignmentILi128EEENS4_14SM90_TMA_STOREES24_S26_S26_EEEvvEEEEvNT_6ParamsE --------------------------
	.section	.nv.shared._ZN7cutlass13device_kernelINS_4gemm6kernel13GemmUniversalIN4cute5tupleIJiiiiEEENS1_10collective13CollectiveMmaINS1_35MainloopSm100TmaUmmaWarpSpecializedILi5ELi2ELi4ENS5_IJNS4_1CILi4EEENSA_ILi2EEENSA_ILi1EEEEEEEENS5_IJNSA_ILi256EEENSA_ILi64EEENSA_ILi128EEEEEENS_10bfloat16_tENS5_IJlSD_lEEESK_SL_NS4_8TiledMMAINS4_8MMA_AtomIJNS4_26SM100_MMA_F16BF16_2x1SM_SSISK_SK_fLi256ELi64ELNS4_4UMMA5MajorE0ELSQ_0ELNSP_7ScaleInE0ELSR_0EEEEEENS4_6LayoutINS5_IJSD_SD_SD_EEENS5_IJNSA_ILi0EEESW_SW_EEEEENS5_IJNS4_10UnderscoreESZ_SZ_EEEEENS4_28SM100_TMA_2SM_LOAD_MULTICASTENS4_14ComposedLayoutINS4_7SwizzleILi3ELi4ELi3EEENS4_18smem_ptr_flag_bitsILi16EEENSU_INS5_IJNSA_ILi8EEESH_EEENS5_IJSH_SD_EEEEEEEvNS4_8identityES12_S1C_vS1D_EENS_8epilogue10collective18CollectiveEpilogueINS1F_23Sm100TmaWarpSpecializedILi3ELi2ELi32ELb1ELb0EEEJNS5_IJSI_SH_SI_EEENS5_IJNSU_ISI_SD_EENSU_INSA_ILi32EEESD_EEEEESK_SL_SK_SL_NS1F_6fusion15FusionCallbacksIS1J_NS1P_17LinearCombinationISK_fSK_fLNS_15FloatRoundStyleE2EEES1K_S1O_JEEENS4_5SM1004TMEM4LOAD26SM100_TMEM_LOAD_32dp32b32xENS4_13SM90_TMA_LOADENS13_INS14_ILi2ELi4ELi3EEES17_NSU_INS5_IJS18_S1M_EEENS5_IJS1M_SD_EEEEEEENS4_39AutoVectorizingCopyWithAssumedAlignmentILi128EEENS4_14SM90_TMA_STOREES24_S26_S26_EEEvvEEEEvNT_6ParamsE,"aw",@nobits
	.sectionflags	@""
	.align	16
	.zero		1024


//--------------------- .nv.shared.reserved.0     --------------------------
	.section	.nv.shared.reserved.0,"aw",@nobits
	.weak		__nv_reservedSMEM_offset_0_alias
	.size		__nv_reservedSMEM_offset_0_alias, 0, 64
	.other		__nv_reservedSMEM_offset_0_alias,@"STO_CUDA_RESERVED_SHARED STV_DEFAULT"
__nv_reservedSMEM_offset_0_alias:
	.zero		0
.nv.shared.reserved.0:
	.zero		64
	.weak		__nv_reservedSMEM_tcgen05_partition
	.type		__nv_reservedSMEM_tcgen05_partition,@object
	.size		__nv_reservedSMEM_tcgen05_partition,(.L_0 - __nv_reservedSMEM_tcgen05_partition)
__nv_reservedSMEM_tcgen05_partition:
	.zero		32
.L_0:


//--------------------- .nv.global                --------------------------
	.section	.nv.global,"aw",@nobits
.nv.global:
	.type		_ZN40_INTERNAL_c6dcfdd8_4_k_cu_9d5a7ff7_318194cute1_E,@object
	.size		_ZN40_INTERNAL_c6dcfdd8_4_k_cu_9d5a7ff7_318194cute1_E,(_ZN40_INTERNAL_c6dcfdd8_4_k_cu_9d5a7ff7_318194cuda3std3__45__cpo6cbeginE - _ZN40_INTERNAL_c6dcfdd8_4_k_cu_9d5a7ff7_318194cute1_E)
_ZN40_INTERNAL_c6dcfdd8_4_k_cu_9d5a7ff7_318194cute1_E:
	.zero		1
	.type		_ZN40_INTERNAL_c6dcfdd8_4_k_cu_9d5a7ff7_318194cuda3std3__45__cpo6cbeginE,@object
	.size		_ZN40_INTERNAL_c6dcfdd8_4_k_cu_9d5a7ff7_318194cuda3std3__45__cpo6cbeginE,(_ZN40_INTERNAL_c6dcfdd8_4_k_cu_9d5a7ff7_318194cuda3std3__48in_placeE - _ZN40_INTERNAL_c6dcfdd8_4_k_cu_9d5a7ff7_318194cuda3std3__45__cpo6cbeginE)
_ZN40_INTERNAL_c6dcfdd8_4_k_cu_9d5a7ff7_318194cuda3std3__45__cpo6cbeginE:
	.zero		1
	.type		_ZN40_INTERNAL_c6dcfdd8_4_k_cu_9d5a7ff7_318194cuda3std3__48in_placeE,@object
	.size		_ZN40_INTERNAL_c6dcfdd8_4_k_cu_9d5a7ff7_318194cuda3std3__48in_placeE,(_ZN40_INTERNAL_c6dcfdd8_4_k_cu_9d5a7ff7_318194cuda3std6ranges3__45__cpo9iter_moveE - _ZN40_INTERNAL_c6dcfdd8_4_k_cu_9d5a7ff7_318194cuda3std3__48in_placeE)
_ZN40_INTERNAL_c6dcfdd8_4_k_cu_9d5a7ff7_318194cuda3std3__48in_placeE:
	.zero		1
	.type		_ZN40_INTERNAL_c6dcfdd8_4_k_cu_9d5a7ff7_318194cuda3std6ranges3__45__cpo9iter_moveE,@object
	.size		_ZN40_INTERNAL_c6dcfdd8_4_k_cu_9d5a7ff7_318194cuda3std6ranges3__45__cpo9iter_moveE,(_ZN40_INTERNAL_c6dcfdd8_4_k_cu_9d5a7ff7_318194cuda3std3__45__cpo5beginE - _ZN40_INTERNAL_c6dcfdd8_4_k_cu_9d5a7ff7_318194cuda3std6ranges3__45__cpo9iter_moveE)
_ZN40_INTERNAL_c6dcfdd8_4_k_cu_9d5a7ff7_318194cuda3std6ranges3__45__cpo9iter_moveE:
	.zero		1
	.type		_ZN40_INTERNAL_c6dcfdd8_4_k_cu_9d5a7ff7_318194cuda3std3__45__cpo5beginE,@object
	.size		_ZN40_INTERNAL_c6dcfdd8_4_k_cu_9d5a7ff7_318194cuda3std3__45__cpo5beginE,(_ZN40_INTERNAL_c6dcfdd8_4_k_cu_9d5a7ff7_318194cuda3std3__442_GLOBAL__N__c6dcfdd8_4_k_cu_9d5a7ff7_318196ignoreE - _ZN40_INTERNAL_c6dcfdd8_4_k_cu_9d5a7ff7_318194cuda3std3__45__cpo5beginE)
_ZN40_INTERNAL_c6dcfdd8_4_k_cu_9d5a7ff7_318194cuda3std3__45__cpo5beginE:
	.zero		1
	.type		_ZN40_INTERNAL_c6dcfdd8_4_k_cu_9d5a7ff7_318194cuda3std3__442_GLOBAL__N__c6dcfdd8_4_k_cu_9d5a7ff7_318196ignoreE,@object
	.size		_ZN40_INTERNAL_c6dcfdd8_4_k_cu_9d5a7ff7_318194cuda3std3__442_GLOBAL__N__c6dcfdd8_4_k_cu_9d5a7ff7_318196ignoreE,(_ZN40_INTERNAL_c6dcfdd8_4_k_cu_9d5a7ff7_318194cute7productE - _ZN40_INTERNAL_c6dcfdd8_4_k_cu_9d5a7ff7_318194cuda3std3__442_GLOBAL__N__c6dcfdd8_4_k_cu_9d5a7ff7_318196ignoreE)
_ZN40_INTERNAL_c6dcfdd8_4_k_cu_9d5a7ff7_318194cuda3std3__442_GLOBAL__N__c6dcfdd8_4_k_cu_9d5a7ff7_318196ignoreE:
	.zero		1
	.type		_ZN40_INTERNAL_c6dcfdd8_4_k_cu_9d5a7ff7_318194cute7productE,@object
	.size		_ZN40_INTERNAL_c6dcfdd8_4_k_cu_9d5a7ff7_318194cute7productE,(_ZN40_INTERNAL_c6dcfdd8_4_k_cu_9d5a7ff7_318194cuda3std3__45__cpo3endE - _ZN40_INTERNAL_c6dcfdd8_4_k_cu_9d5a7ff7_318194cute7productE)
_ZN40_INTERNAL_c6dcfdd8_4_k_cu_9d5a7ff7_318194cute7productE:
	.zero		1
	.type		_ZN40_INTERNAL_c6dcfdd8_4_k_cu_9d5a7ff7_318194cuda3std3__45__cpo3endE,@object
	.size		_ZN40_INTERNAL_c6dcfdd8_4_k_cu_9d5a7ff7_318194cuda3std3__45__cpo3endE,(_ZN40_INTERNAL_c6dcfdd8_4_k_cu_9d5a7ff7_318194cuda3std3__419piecewise_constructE - _ZN40_INTERNAL_c6dcfdd8_4_k_cu_9d5a7ff7_318194cuda3std3__45__cpo3endE)
_ZN40_INTERNAL_c6dcfdd8_4_k_cu_9d5a7ff7_318194cuda3std3__45__cpo3endE:
	.zero		1
	.type		_ZN40_INTERNAL_c6dcfdd8_4_k_cu_9d5a7ff7_318194cuda3std3__419piecewise_constructE,@object
	.size		_ZN40_INTERNAL_c6dcfdd8_4_k_cu_9d5a7ff7_318194cuda3std3__419piecewise_constructE,(_ZN40_INTERNAL_c6dcfdd8_4_k_cu_9d5a7ff7_318194cuda3std3__45__cpo4cendE - _ZN40_INTERNAL_c6dcfdd8_4_k_cu_9d5a7ff7_318194cuda3std3__419piecewise_constructE)
_ZN40_INTERNAL_c6dcfdd8_4_k_cu_9d5a7ff7_318194cuda3std3__419piecewise_constructE:
	.zero		1
	.type		_ZN40_INTERNAL_c6dcfdd8_4_k_cu_9d5a7ff7_318194cuda3std3__45__cpo4cendE,@object
	.size		_ZN40_INTERNAL_c6dcfdd8_4_k_cu_9d5a7ff7_318194cuda3std3__45__cpo4cendE,(_ZN40_INTERNAL_c6dcfdd8_4_k_cu_9d5a7ff7_318194cuda3std6ranges3__45__cpo4swapE - _ZN40_INTERNAL_c6dcfdd8_4_k_cu_9d5a7ff7_318194cuda3std3__45__cpo4cendE)
_ZN40_INTERNAL_c6dcfdd8_4_k_cu_9d5a7ff7_318194cuda3std3__45__cpo4cendE:
	.zero		1
	.type		_ZN40_INTERNAL_c6dcfdd8_4_k_cu_9d5a7ff7_318194cuda3std6ranges3__45__cpo4swapE,@object
	.size		_ZN40_INTERNAL_c6dcfdd8_4_k_cu_9d5a7ff7_318194cuda3std6ranges3__45__cpo4swapE,(.L_10 - _ZN40_INTERNAL_c6dcfdd8_4_k_cu_9d5a7ff7_318194cuda3std6ranges3__45__cpo4swapE)
_ZN40_INTERNAL_c6dcfdd8_4_k_cu_9d5a7ff7_318194cuda3std6ranges3__45__cpo4swapE:
	.zero		1
.L_10:


//--------------------- .nv.constant0._ZN7cutlass13device_kernelINS_4gemm6kernel13GemmUniversalIN4cute5tupleIJiiiiEEENS1_10collective13CollectiveMmaINS1_35MainloopSm100TmaUmmaWarpSpecializedILi5ELi2ELi4ENS5_IJNS4_1CILi4EEENSA_ILi2EEENSA_ILi1EEEEEEEENS5_IJNSA_ILi256EEENSA_ILi64EEENSA_ILi128EEEEEENS_10bfloat16_tENS5_IJlSD_lEEESK_SL_NS4_8TiledMMAINS4_8MMA_AtomIJNS4_26SM100_MMA_F16BF16_2x1SM_SSISK_SK_fLi256ELi64ELNS4_4UMMA5MajorE0ELSQ_0ELNSP_7ScaleInE0ELSR_0EEEEEENS4_6LayoutINS5_IJSD_SD_SD_EEENS5_IJNSA_ILi0EEESW_SW_EEEEENS5_IJNS4_10UnderscoreESZ_SZ_EEEEENS4_28SM100_TMA_2SM_LOAD_MULTICASTENS4_14ComposedLayoutINS4_7SwizzleILi3ELi4ELi3EEENS4_18smem_ptr_flag_bitsILi16EEENSU_INS5_IJNSA_ILi8EEESH_EEENS5_IJSH_SD_EEEEEEEvNS4_8identityES12_S1C_vS1D_EENS_8epilogue10collective18CollectiveEpilogueINS1F_23Sm100TmaWarpSpecializedILi3ELi2ELi32ELb1ELb0EEEJNS5_IJSI_SH_SI_EEENS5_IJNSU_ISI_SD_EENSU_INSA_ILi32EEESD_EEEEESK_SL_SK_SL_NS1F_6fusion15FusionCallbacksIS1J_NS1P_17LinearCombinationISK_fSK_fLNS_15FloatRoundStyleE2EEES1K_S1O_JEEENS4_5SM1004TMEM4LOAD26SM100_TMEM_LOAD_32dp32b32xENS4_13SM90_TMA_LOADENS13_INS14_ILi2ELi4ELi3EEES17_NSU_INS5_IJS18_S1M_EEENS5_IJS1M_SD_EEEEEEENS4_39AutoVectorizingCopyWithAssumedAlignmentILi128EEENS4_14SM90_TMA_STOREES24_S26_S26_EEEvvEEEEvNT_6ParamsE --------------------------
	.section	.nv.constant0._ZN7cutlass13device_kernelINS_4gemm6kernel13GemmUniversalIN4cute5tupleIJiiiiEEENS1_10collective13CollectiveMmaINS1_35MainloopSm100TmaUmmaWarpSpecializedILi5ELi2ELi4ENS5_IJNS4_1CILi4EEENSA_ILi2EEENSA_ILi1EEEEEEEENS5_IJNSA_ILi256EEENSA_ILi64EEENSA_ILi128EEEEEENS_10bfloat16_tENS5_IJlSD_lEEESK_SL_NS4_8TiledMMAINS4_8MMA_AtomIJNS4_26SM100_MMA_F16BF16_2x1SM_SSISK_SK_fLi256ELi64ELNS4_4UMMA5MajorE0ELSQ_0ELNSP_7ScaleInE0ELSR_0EEEEEENS4_6LayoutINS5_IJSD_SD_SD_EEENS5_IJNSA_ILi0EEESW_SW_EEEEENS5_IJNS4_10UnderscoreESZ_SZ_EEEEENS4_28SM100_TMA_2SM_LOAD_MULTICASTENS4_14ComposedLayoutINS4_7SwizzleILi3ELi4ELi3EEENS4_18smem_ptr_flag_bitsILi16EEENSU_INS5_IJNSA_ILi8EEESH_EEENS5_IJSH_SD_EEEEEEEvNS4_8identityES12_S1C_vS1D_EENS_8epilogue10collective18CollectiveEpilogueINS1F_23Sm100TmaWarpSpecializedILi3ELi2ELi32ELb1ELb0EEEJNS5_IJSI_SH_SI_EEENS5_IJNSU_ISI_SD_EENSU_INSA_ILi32EEESD_EEEEESK_SL_SK_SL_NS1F_6fusion15FusionCallbacksIS1J_NS1P_17LinearCombinationISK_fSK_fLNS_15FloatRoundStyleE2EEES1K_S1O_JEEENS4_5SM1004TMEM4LOAD26SM100_TMEM_LOAD_32dp32b32xENS4_13SM90_TMA_LOADENS13_INS14_ILi2ELi4ELi3EEES17_NSU_INS5_IJS18_S1M_EEENS5_IJS1M_SD_EEEEEEENS4_39AutoVectorizingCopyWithAssumedAlignmentILi128EEENS4_14SM90_TMA_STOREES24_S26_S26_EEEvvEEEEvNT_6ParamsE,"a",@progbits
	.sectionflags	@""
	.align	4
.nv.constant0._ZN7cutlass13device_kernelINS_4gemm6kernel13GemmUniversalIN4cute5tupleIJiiiiEEENS1_10collective13CollectiveMmaINS1_35MainloopSm100TmaUmmaWarpSpecializedILi5ELi2ELi4ENS5_IJNS4_1CILi4EEENSA_ILi2EEENSA_ILi1EEEEEEEENS5_IJNSA_ILi256EEENSA_ILi64EEENSA_ILi128EEEEEENS_10bfloat16_tENS5_IJlSD_lEEESK_SL_NS4_8TiledMMAINS4_8MMA_AtomIJNS4_26SM100_MMA_F16BF16_2x1SM_SSISK_SK_fLi256ELi64ELNS4_4UMMA5MajorE0ELSQ_0ELNSP_7ScaleInE0ELSR_0EEEEEENS4_6LayoutINS5_IJSD_SD_SD_EEENS5_IJNSA_ILi0EEESW_SW_EEEEENS5_IJNS4_10UnderscoreESZ_SZ_EEEEENS4_28SM100_TMA_2SM_LOAD_MULTICASTENS4_14ComposedLayoutINS4_7SwizzleILi3ELi4ELi3EEENS4_18smem_ptr_flag_bitsILi16EEENSU_INS5_IJNSA_ILi8EEESH_EEENS5_IJSH_SD_EEEEEEEvNS4_8identityES12_S1C_vS1D_EENS_8epilogue10collective18CollectiveEpilogueINS1F_23Sm100TmaWarpSpecializedILi3ELi2ELi32ELb1ELb0EEEJNS5_IJSI_SH_SI_EEENS5_IJNSU_ISI_SD_EENSU_INSA_ILi32EEESD_EEEEESK_SL_SK_SL_NS1F_6fusion15FusionCallbacksIS1J_NS1P_17LinearCombinationISK_fSK_fLNS_15FloatRoundStyleE2EEES1K_S1O_JEEENS4_5SM1004TMEM4LOAD26SM100_TMEM_LOAD_32dp32b32xENS4_13SM90_TMA_LOADENS13_INS14_ILi2ELi4ELi3EEES17_NSU_INS5_IJS18_S1M_EEENS5_IJS1M_SD_EEEEEEENS4_39AutoVectorizingCopyWithAssumedAlignmentILi128EEENS4_14SM90_TMA_STOREES24_S26_S26_EEEvvEEEEvNT_6ParamsE:
	.zero		2944


//--------------------- SYMBOLS --------------------------

	.type		.nv.reservedSmem.offset0,@object
	.size		.nv.reservedSmem.offset0,0x4
	.type		.nv.reservedSmem.cap,@object
	.size		.nv.reservedSmem.cap,0x4
	.type		__assertfail,@function
